	.target	sm_90a

	.elftype	@"ET_EXEC"


//--------------------- .note.nv.tkinfo           --------------------------
	.section	.note.nv.tkinfo,"",@"SHT_NOTE"
	.sectionflags	@"SHF_NOTE_NV_TKINFO"
	.tkinfo
        /*0018*/ 	.word	0x00000002
        /*0030*/ 	.string	""
        /*0030*/ 	.string	"ptxas"
        /*0030*/ 	.string	"Cuda compilation tools, release 13.0, V13.0.88"
        /*0030*/ 	.string	"Build cuda_13.0.r13.0/compiler.36424714_0"
        /*0030*/ 	.string	"-arch sm_90a -m 64 "



//--------------------- .note.nv.cuinfo           --------------------------
	.section	.note.nv.cuinfo,"",@"SHT_NOTE"
	.sectionflags	@"SHF_NOTE_NV_CUINFO"
        /*0018*/ 	.short	0x0002
        /*001a*/ 	.short	0x005a
        /*001c*/ 	.short	0x0082
	.zero		2


//--------------------- .nv.info                  --------------------------
	.section	.nv.info,"",@"SHT_CUDA_INFO"
	.align	4


	//----- nvinfo : EIATTR_REGCOUNT
	.align		4
        /*0000*/ 	.byte	0x04, 0x2f
        /*0002*/ 	.short	(.L_12 - .L_11)
	.align		4
.L_11:
        /*0004*/ 	.word	index@(_ZN7cutlass13device_kernelINS_4conv6kernel13ConvUniversalINS1_16ConvProblemShapeILNS1_8OperatorE2ELi3EEENS1_10collective14CollectiveConvINS1_46MainloopSm90TmaGmmaWarpSpecializedImplicitGemmILS5_2ELi14ELi3EN4cute5tupleIJNSA_1CILi2EEENSC_ILi1EEESE_EEENS1_36KernelImplicitTmaWarpSpecializedSm90ELi1EEENSB_IJNSC_ILi64EEENSB_IJSI_EEESJ_EEENS_6half_tESL_NSA_8TiledMMAINSA_8MMA_AtomIJNSA_4SM904GMMA25MMA_64x64x16_F32F16F16_SSILNSP_5MajorE1ELSR_1ELNSP_7ScaleInE1ELSS_1EEEEEENSA_6LayoutINSB_IJSE_SE_SE_EEENSB_IJNSC_ILi0EEESX_SX_EEEEENSB_IJNSA_10UnderscoreES10_S10_EEEEENS7_6detail26Sm90ImplicitGemmTileTraitsINSA_13SM90_TMA_LOADENSA_14ComposedLayoutINSA_7SwizzleILi3ELi4ELi3EEENSA_18smem_ptr_flag_bitsILi16EEENSV_INSB_IJNSB_IJSI_SE_EEENSB_IJNSC_ILi8EEES1C_EEENSB_IJSE_NSC_ILi14EEEEEEEEENSB_IJNSB_IJSE_SX_EEENSB_IJSI_NSC_ILi512EEEEEENSB_IJSX_NSC_ILi4096EEEEEEEEEEEEEvEENS14_INSA_30SM90_TMA_LOAD_IM2COL_MULTICASTES1O_vEEEENS_8epilogue10collective6detail29Sm90TmaWarpSpecializedAdapterINS1U_15DefaultEpilogueISL_NSB_IJlNSB_IJSE_lllEEESX_EEES1Z_NS1T_6thread17LinearCombinationISL_Li1EffLNS20_9ScaleType4KindE0ELNS_15FloatRoundStyleE2ESL_EENS_4gemm15EpilogueDefaultEEEEEvvEEEEvNT_6ParamsE)
        /*0008*/ 	.word	0x00000046


	//----- nvinfo : EIATTR_FRAME_SIZE
	.align		4
.L_12:
        /*000c*/ 	.byte	0x04, 0x11
        /*000e*/ 	.short	(.L_14 - .L_13)
	.align		4
.L_13:
        /*0010*/ 	.word	index@(_ZN7cutlass13device_kernelINS_4conv6kernel13ConvUniversalINS1_16ConvProblemShapeILNS1_8OperatorE2ELi3EEENS1_10collective14CollectiveConvINS1_46MainloopSm90TmaGmmaWarpSpecializedImplicitGemmILS5_2ELi14ELi3EN4cute5tupleIJNSA_1CILi2EEENSC_ILi1EEESE_EEENS1_36KernelImplicitTmaWarpSpecializedSm90ELi1EEENSB_IJNSC_ILi64EEENSB_IJSI_EEESJ_EEENS_6half_tESL_NSA_8TiledMMAINSA_8MMA_AtomIJNSA_4SM904GMMA25MMA_64x64x16_F32F16F16_SSILNSP_5MajorE1ELSR_1ELNSP_7ScaleInE1ELSS_1EEEEEENSA_6LayoutINSB_IJSE_SE_SE_EEENSB_IJNSC_ILi0EEESX_SX_EEEEENSB_IJNSA_10UnderscoreES10_S10_EEEEENS7_6detail26Sm90ImplicitGemmTileTraitsINSA_13SM90_TMA_LOADENSA_14ComposedLayoutINSA_7SwizzleILi3ELi4ELi3EEENSA_18smem_ptr_flag_bitsILi16EEENSV_INSB_IJNSB_IJSI_SE_EEENSB_IJNSC_ILi8EEES1C_EEENSB_IJSE_NSC_ILi14EEEEEEEEENSB_IJNSB_IJSE_SX_EEENSB_IJSI_NSC_ILi512EEEEEENSB_IJSX_NSC_ILi4096EEEEEEEEEEEEEvEENS14_INSA_30SM90_TMA_LOAD_IM2COL_MULTICASTES1O_vEEEENS_8epilogue10collective6detail29Sm90TmaWarpSpecializedAdapterINS1U_15DefaultEpilogueISL_NSB_IJlNSB_IJSE_lllEEESX_EEES1Z_NS1T_6thread17LinearCombinationISL_Li1EffLNS20_9ScaleType4KindE0ELNS_15FloatRoundStyleE2ESL_EENS_4gemm15EpilogueDefaultEEEEEvvEEEEvNT_6ParamsE)
        /*0014*/ 	.word	0x00000000


	//----- nvinfo : EIATTR_MIN_STACK_SIZE
	.align		4
.L_14:
        /*0018*/ 	.byte	0x04, 0x12
        /*001a*/ 	.short	(.L_16 - .L_15)
	.align		4
.L_15:
        /*001c*/ 	.word	index@(_ZN7cutlass13device_kernelINS_4conv6kernel13ConvUniversalINS1_16ConvProblemShapeILNS1_8OperatorE2ELi3EEENS1_10collective14CollectiveConvINS1_46MainloopSm90TmaGmmaWarpSpecializedImplicitGemmILS5_2ELi14ELi3EN4cute5tupleIJNSA_1CILi2EEENSC_ILi1EEESE_EEENS1_36KernelImplicitTmaWarpSpecializedSm90ELi1EEENSB_IJNSC_ILi64EEENSB_IJSI_EEESJ_EEENS_6half_tESL_NSA_8TiledMMAINSA_8MMA_AtomIJNSA_4SM904GMMA25MMA_64x64x16_F32F16F16_SSILNSP_5MajorE1ELSR_1ELNSP_7ScaleInE1ELSS_1EEEEEENSA_6LayoutINSB_IJSE_SE_SE_EEENSB_IJNSC_ILi0EEESX_SX_EEEEENSB_IJNSA_10UnderscoreES10_S10_EEEEENS7_6detail26Sm90ImplicitGemmTileTraitsINSA_13SM90_TMA_LOADENSA_14ComposedLayoutINSA_7SwizzleILi3ELi4ELi3EEENSA_18smem_ptr_flag_bitsILi16EEENSV_INSB_IJNSB_IJSI_SE_EEENSB_IJNSC_ILi8EEES1C_EEENSB_IJSE_NSC_ILi14EEEEEEEEENSB_IJNSB_IJSE_SX_EEENSB_IJSI_NSC_ILi512EEEEEENSB_IJSX_NSC_ILi4096EEEEEEEEEEEEEvEENS14_INSA_30SM90_TMA_LOAD_IM2COL_MULTICASTES1O_vEEEENS_8epilogue10collective6detail29Sm90TmaWarpSpecializedAdapterINS1U_15DefaultEpilogueISL_NSB_IJlNSB_IJSE_lllEEESX_EEES1Z_NS1T_6thread17LinearCombinationISL_Li1EffLNS20_9ScaleType4KindE0ELNS_15FloatRoundStyleE2ESL_EENS_4gemm15EpilogueDefaultEEEEEvvEEEEvNT_6ParamsE)
        /*0020*/ 	.word	0x00000000
.L_16:


//--------------------- .nv.compat                --------------------------
	.section	.nv.compat,"",@"SHT_CUDA_COMPAT_INFO"
	.align	4
        /*0000*/ 	.byte	0x02, 0x09, 0x01, 0x00, 0x02, 0x02, 0x04, 0x00, 0x02, 0x05, 0x05, 0x00, 0x03, 0x07, 0x01, 0x01
        /*0010*/ 	.byte	0x02, 0x03, 0x01, 0x00, 0x02, 0x06, 0x01, 0x00, 0x04, 0x0b, 0x08, 0x00, 0x00, 0x00, 0x00, 0x00
        /*0020*/ 	.byte	0x00, 0x00, 0x00, 0x00


//--------------------- .nv.info._ZN7cutlass13device_kernelINS_4conv6kernel13ConvUniversalINS1_16ConvProblemShapeILNS1_8OperatorE2ELi3EEENS1_10collective14CollectiveConvINS1_46MainloopSm90TmaGmmaWarpSpecializedImplicitGemmILS5_2ELi14ELi3EN4cute5tupleIJNSA_1CILi2EEENSC_ILi1EEESE_EEENS1_36KernelImplicitTmaWarpSpecializedSm90ELi1EEENSB_IJNSC_ILi64EEENSB_IJSI_EEESJ_EEENS_6half_tESL_NSA_8TiledMMAINSA_8MMA_AtomIJNSA_4SM904GMMA25MMA_64x64x16_F32F16F16_SSILNSP_5MajorE1ELSR_1ELNSP_7ScaleInE1ELSS_1EEEEEENSA_6LayoutINSB_IJSE_SE_SE_EEENSB_IJNSC_ILi0EEESX_SX_EEEEENSB_IJNSA_10UnderscoreES10_S10_EEEEENS7_6detail26Sm90ImplicitGemmTileTraitsINSA_13SM90_TMA_LOADENSA_14ComposedLayoutINSA_7SwizzleILi3ELi4ELi3EEENSA_18smem_ptr_flag_bitsILi16EEENSV_INSB_IJNSB_IJSI_SE_EEENSB_IJNSC_ILi8EEES1C_EEENSB_IJSE_NSC_ILi14EEEEEEEEENSB_IJNSB_IJSE_SX_EEENSB_IJSI_NSC_ILi512EEEEEENSB_IJSX_NSC_ILi4096EEEEEEEEEEEEEvEENS14_INSA_30SM90_TMA_LOAD_IM2COL_MULTICASTES1O_vEEEENS_8epilogue10collective6detail29Sm90TmaWarpSpecializedAdapterINS1U_15DefaultEpilogueISL_NSB_IJlNSB_IJSE_lllEEESX_EEES1Z_NS1T_6thread17LinearCombinationISL_Li1EffLNS20_9ScaleType4KindE0ELNS_15FloatRoundStyleE2ESL_EENS_4gemm15EpilogueDefaultEEEEEvvEEEEvNT_6ParamsE --------------------------
	.section	.nv.info._ZN7cutlass13device_kernelINS_4conv6kernel13ConvUniversalINS1_16ConvProblemShapeILNS1_8OperatorE2ELi3EEENS1_10collective14CollectiveConvINS1_46MainloopSm90TmaGmmaWarpSpecializedImplicitGemmILS5_2ELi14ELi3EN4cute5tupleIJNSA_1CILi2EEENSC_ILi1EEESE_EEENS1_36KernelImplicitTmaWarpSpecializedSm90ELi1EEENSB_IJNSC_ILi64EEENSB_IJSI_EEESJ_EEENS_6half_tESL_NSA_8TiledMMAINSA_8MMA_AtomIJNSA_4SM904GMMA25MMA_64x64x16_F32F16F16_SSILNSP_5MajorE1ELSR_1ELNSP_7ScaleInE1ELSS_1EEEEEENSA_6LayoutINSB_IJSE_SE_SE_EEENSB_IJNSC_ILi0EEESX_SX_EEEEENSB_IJNSA_10UnderscoreES10_S10_EEEEENS7_6detail26Sm90ImplicitGemmTileTraitsINSA_13SM90_TMA_LOADENSA_14ComposedLayoutINSA_7SwizzleILi3ELi4ELi3EEENSA_18smem_ptr_flag_bitsILi16EEENSV_INSB_IJNSB_IJSI_SE_EEENSB_IJNSC_ILi8EEES1C_EEENSB_IJSE_NSC_ILi14EEEEEEEEENSB_IJNSB_IJSE_SX_EEENSB_IJSI_NSC_ILi512EEEEEENSB_IJSX_NSC_ILi4096EEEEEEEEEEEEEvEENS14_INSA_30SM90_TMA_LOAD_IM2COL_MULTICASTES1O_vEEEENS_8epilogue10collective6detail29Sm90TmaWarpSpecializedAdapterINS1U_15DefaultEpilogueISL_NSB_IJlNSB_IJSE_lllEEESX_EEES1Z_NS1T_6thread17LinearCombinationISL_Li1EffLNS20_9ScaleType4KindE0ELNS_15FloatRoundStyleE2ESL_EENS_4gemm15EpilogueDefaultEEEEEvvEEEEvNT_6ParamsE,"",@"SHT_CUDA_INFO"
	.sectionflags	@""
	.align	4


	//----- nvinfo : EIATTR_CUDA_API_VERSION
	.align		4
        /*0000*/ 	.byte	0x04, 0x37
        /*0002*/ 	.short	(.L_18 - .L_17)
.L_17:
        /*0004*/ 	.word	0x00000082


	//----- nvinfo : EIATTR_KPARAM_INFO
	.align		4
.L_18:
        /*0008*/ 	.byte	0x04, 0x17
        /*000a*/ 	.short	(.L_20 - .L_19)
.L_19:
        /*000c*/ 	.word	0x00000000
        /*0010*/ 	.short	0x0000
        /*0012*/ 	.short	0x0070
        /*0014*/ 	.byte	0x00, 0xf0, 0x01, 0x10


	//----- nvinfo : EIATTR_SPARSE_MMA_MASK
	.align		4
.L_20:
        /*0018*/ 	.byte	0x03, 0x50
        /*001a*/ 	.short	0x0000


	//----- nvinfo : EIATTR_MAXREG_COUNT
	.align		4
        /*001c*/ 	.byte	0x03, 0x1b
        /*001e*/ 	.short	0x00ff


	//----- nvinfo : EIATTR_NUM_BARRIERS
	.align		4
        /*0020*/ 	.byte	0x02, 0x4c
        /*0022*/ 	.byte	0x01
	.zero		1


	//----- nvinfo : EIATTR_MERCURY_ISA_VERSION
	.align		4
        /*0024*/ 	.byte	0x03, 0x5f
        /*0026*/ 	.short	0x0101


	//----- nvinfo : EIATTR_COOP_GROUP_MASK_REGIDS
	.align		4
        /*0028*/ 	.byte	0x04, 0x29
        /*002a*/ 	.short	(.L_22 - .L_21)


	//   ....[0]....
.L_21:
        /*002c*/ 	.word	0xffffffff


	//   ....[1]....
        /*0030*/ 	.word	0xffffffff


	//   ....[2]....
        /*0034*/ 	.word	0xffffffff


	//   ....[3]....
        /*0038*/ 	.word	0xffffffff


	//----- nvinfo : EIATTR_COOP_GROUP_INSTR_OFFSETS
	.align		4
.L_22:
        /*003c*/ 	.byte	0x04, 0x28
        /*003e*/ 	.short	(.L_24 - .L_23)


	//   ....[0]....
.L_23:
        /*0040*/ 	.word	0x00000070


	//   ....[1]....
        /*0044*/ 	.word	0x00000080


	//   ....[2]....
        /*0048*/ 	.word	0x00000140


	//   ....[3]....
        /*004c*/ 	.word	0x00000810


	//----- nvinfo : EIATTR_MBARRIER_INSTR_OFFSETS
	.align		4
.L_24:
        /*0050*/ 	.byte	0x04, 0x39
        /*0052*/ 	.short	(.L_26 - .L_25)


	//   ....[0]....
.L_25:
        /*0054*/ 	.word	0x00000310
        /*0058*/ 	.word	0x000000ff
        /*005c*/ 	.word	0x00038000
        /*0060*/ 	.short	0x0100
        /*0062*/ 	.byte	0x08
	.zero		1


	//   ....[1]....
        /*0064*/ 	.word	0x00000320
        /*0068*/ 	.word	0x000000ff
        /*006c*/ 	.word	0x00038070
        /*0070*/ 	.short	0x0100
        /*0072*/ 	.byte	0x08
	.zero		1


	//   ....[2]....
        /*0074*/ 	.word	0x00000330
        /*0078*/ 	.word	0x000000ff
        /*007c*/ 	.word	0x00038008
        /*0080*/ 	.short	0x0100
        /*0082*/ 	.byte	0x08
	.zero		1


	//   ....[3]....
        /*0084*/ 	.word	0x00000340
        /*0088*/ 	.word	0x000000ff
        /*008c*/ 	.word	0x00038078
        /*0090*/ 	.short	0x0100
        /*0092*/ 	.byte	0x08
	.zero		1


	//   ....[4]....
        /*0094*/ 	.word	0x00000350
        /*0098*/ 	.word	0x000000ff
        /*009c*/ 	.word	0x00038010
        /*00a0*/ 	.short	0x0100
        /*00a2*/ 	.byte	0x08
	.zero		1


	//   ....[5]....
        /*00a4*/ 	.word	0x00000360
        /*00a8*/ 	.word	0x000000ff
        /*00ac*/ 	.word	0x00038080
        /*00b0*/ 	.short	0x0100
        /*00b2*/ 	.byte	0x08
	.zero		1


	//   ....[6]....
        /*00b4*/ 	.word	0x00000370
        /*00b8*/ 	.word	0x000000ff
        /*00bc*/ 	.word	0x00038018
        /*00c0*/ 	.short	0x0100
        /*00c2*/ 	.byte	0x08
	.zero		1


	//   ....[7]....
        /*00c4*/ 	.word	0x00000380
        /*00c8*/ 	.word	0x000000ff
        /*00cc*/ 	.word	0x00038088
        /*00d0*/ 	.short	0x0100
        /*00d2*/ 	.byte	0x08
	.zero		1


	//   ....[8]....
        /*00d4*/ 	.word	0x00000390
        /*00d8*/ 	.word	0x000000ff
        /*00dc*/ 	.word	0x00038020
        /*00e0*/ 	.short	0x0100
        /*00e2*/ 	.byte	0x08
	.zero		1


	//   ....[9]....
        /*00e4*/ 	.word	0x000003a0
        /*00e8*/ 	.word	0x000000ff
        /*00ec*/ 	.word	0x00038090
        /*00f0*/ 	.short	0x0100
        /*00f2*/ 	.byte	0x08
	.zero		1


	//   ....[10]....
        /*00f4*/ 	.word	0x000003b0
        /*00f8*/ 	.word	0x000000ff
        /*00fc*/ 	.word	0x00038028
        /*0100*/ 	.short	0x0100
        /*0102*/ 	.byte	0x08
	.zero		1


	//   ....[11]....
        /*0104*/ 	.word	0x000003c0
        /*0108*/ 	.word	0x000000ff
        /*010c*/ 	.word	0x00038098
        /*0110*/ 	.short	0x0100
        /*0112*/ 	.byte	0x08
	.zero		1


	//   ....[12]....
        /*0114*/ 	.word	0x000003d0
        /*0118*/ 	.word	0x000000ff
        /*011c*/ 	.word	0x00038030
        /*0120*/ 	.short	0x0100
        /*0122*/ 	.byte	0x08
	.zero		1


	//   ....[13]....
        /*0124*/ 	.word	0x000003e0
        /*0128*/ 	.word	0x000000ff
        /*012c*/ 	.word	0x000380a0
        /*0130*/ 	.short	0x0100
        /*0132*/ 	.byte	0x08
	.zero		1


	//   ....[14]....
        /*0134*/ 	.word	0x000003f0
        /*0138*/ 	.word	0x000000ff
        /*013c*/ 	.word	0x00038038
        /*0140*/ 	.short	0x0100
        /*0142*/ 	.byte	0x08
	.zero		1


	//   ....[15]....
        /*0144*/ 	.word	0x00000400
        /*0148*/ 	.word	0x000000ff
        /*014c*/ 	.word	0x000380a8
        /*0150*/ 	.short	0x0100
        /*0152*/ 	.byte	0x08
	.zero		1


	//   ....[16]....
        /*0154*/ 	.word	0x00000410
        /*0158*/ 	.word	0x000000ff
        /*015c*/ 	.word	0x00038040
        /*0160*/ 	.short	0x0100
        /*0162*/ 	.byte	0x08
	.zero		1


	//   ....[17]....
        /*0164*/ 	.word	0x00000420
        /*0168*/ 	.word	0x000000ff
        /*016c*/ 	.word	0x000380b0
        /*0170*/ 	.short	0x0100
        /*0172*/ 	.byte	0x08
	.zero		1


	//   ....[18]....
        /*0174*/ 	.word	0x00000430
        /*0178*/ 	.word	0x000000ff
        /*017c*/ 	.word	0x00038048
        /*0180*/ 	.short	0x0100
        /*0182*/ 	.byte	0x08
	.zero		1


	//   ....[19]....
        /*0184*/ 	.word	0x00000440
        /*0188*/ 	.word	0x000000ff
        /*018c*/ 	.word	0x000380b8
        /*0190*/ 	.short	0x0100
        /*0192*/ 	.byte	0x08
	.zero		1


	//   ....[20]....
        /*0194*/ 	.word	0x00000450
        /*0198*/ 	.word	0x000000ff
        /*019c*/ 	.word	0x00038050
        /*01a0*/ 	.short	0x0100
        /*01a2*/ 	.byte	0x08
	.zero		1


	//   ....[21]....
        /*01a4*/ 	.word	0x00000460
        /*01a8*/ 	.word	0x000000ff
        /*01ac*/ 	.word	0x000380c0
        /*01b0*/ 	.short	0x0100
        /*01b2*/ 	.byte	0x08
	.zero		1


	//   ....[22]....
        /*01b4*/ 	.word	0x00000470
        /*01b8*/ 	.word	0x000000ff
        /*01bc*/ 	.word	0x00038058
        /*01c0*/ 	.short	0x0100
        /*01c2*/ 	.byte	0x08
	.zero		1


	//   ....[23]....
        /*01c4*/ 	.word	0x00000480
        /*01c8*/ 	.word	0x000000ff
        /*01cc*/ 	.word	0x000380c8
        /*01d0*/ 	.short	0x0100
        /*01d2*/ 	.byte	0x08
	.zero		1


	//   ....[24]....
        /*01d4*/ 	.word	0x00000490
        /*01d8*/ 	.word	0x000000ff
        /*01dc*/ 	.word	0x00038060
        /*01e0*/ 	.short	0x0100
        /*01e2*/ 	.byte	0x08
	.zero		1


	//   ....[25]....
        /*01e4*/ 	.word	0x000004a0
        /*01e8*/ 	.word	0x000000ff
        /*01ec*/ 	.word	0x000380d0
        /*01f0*/ 	.short	0x0100
        /*01f2*/ 	.byte	0x08
	.zero		1


	//   ....[26]....
        /*01f4*/ 	.word	0x000004b0
        /*01f8*/ 	.word	0x000000ff
        /*01fc*/ 	.word	0x00038068
        /*0200*/ 	.short	0x0100
        /*0202*/ 	.byte	0x08
	.zero		1


	//   ....[27]....
        /*0204*/ 	.word	0x000004c0
        /*0208*/ 	.word	0x000000ff
        /*020c*/ 	.word	0x000380d8
        /*0210*/ 	.short	0x0100
        /*0212*/ 	.byte	0x08
	.zero		1


	//   ....[28]....
        /*0214*/ 	.word	0x00001270
        /*0218*/ 	.word	0x0000000b
        /*021c*/ 	.word	0x00038000
        /*0220*/ 	.short	0x010a
        /*0222*/ 	.byte	0x3f
	.zero		1


	//   ....[29]....
        /*0224*/ 	.word	0x00001600
        /*0228*/ 	.word	0x0000000b
        /*022c*/ 	.word	0x00038000
        /*0230*/ 	.short	0x010a
        /*0232*/ 	.byte	0x3f
	.zero		1


	//   ....[30]....
        /*0234*/ 	.word	0x00001820
        /*0238*/ 	.word	0x0000000b
        /*023c*/ 	.word	0x00000000
        /*0240*/ 	.short	0x0101
        /*0242*/ 	.byte	0x3f
	.zero		1


	//   ....[31]....
        /*0244*/ 	.word	0x00001ae0
        /*0248*/ 	.word	0x00000007
        /*024c*/ 	.word	0x00000000
        /*0250*/ 	.short	0x0101
        /*0252*/ 	.byte	0x3f
	.zero		1


	//   ....[32]....
        /*0254*/ 	.word	0x00004980
        /*0258*/ 	.word	0x00000008
        /*025c*/ 	.word	0x00038070
        /*0260*/ 	.short	0x010a
        /*0262*/ 	.byte	0x3f
	.zero		1


	//   ....[33]....
        /*0264*/ 	.word	0x000050d0
        /*0268*/ 	.word	0x00000002
        /*026c*/ 	.word	0x00000000
        /*0270*/ 	.short	0x010a
        /*0272*/ 	.byte	0x3f
	.zero		1


	//   ....[34]....
        /*0274*/ 	.word	0x00005180
        /*0278*/ 	.word	0x00000002
        /*027c*/ 	.word	0x00000000
        /*0280*/ 	.short	0x010a
        /*0282*/ 	.byte	0x3f
	.zero		1


	//   ....[35]....
        /*0284*/ 	.word	0x00005230
        /*0288*/ 	.word	0x00000002
        /*028c*/ 	.word	0x00000000
        /*0290*/ 	.short	0x010a
        /*0292*/ 	.byte	0x3f
	.zero		1


	//   ....[36]....
        /*0294*/ 	.word	0x000052e0
        /*0298*/ 	.word	0x00000002
        /*029c*/ 	.word	0x00000000
        /*02a0*/ 	.short	0x010a
        /*02a2*/ 	.byte	0x3f
	.zero		1


	//   ....[37]....
        /*02a4*/ 	.word	0x00005390
        /*02a8*/ 	.word	0x00000002
        /*02ac*/ 	.word	0x00000000
        /*02b0*/ 	.short	0x010a
        /*02b2*/ 	.byte	0x3f
	.zero		1


	//   ....[38]....
        /*02b4*/ 	.word	0x00005440
        /*02b8*/ 	.word	0x00000002
        /*02bc*/ 	.word	0x00000000
        /*02c0*/ 	.short	0x010a
        /*02c2*/ 	.byte	0x3f
	.zero		1


	//   ....[39]....
        /*02c4*/ 	.word	0x000054f0
        /*02c8*/ 	.word	0x00000002
        /*02cc*/ 	.word	0x00000000
        /*02d0*/ 	.short	0x010a
        /*02d2*/ 	.byte	0x3f
	.zero		1


	//   ....[40]....
        /*02d4*/ 	.word	0x000055a0
        /*02d8*/ 	.word	0x00000002
        /*02dc*/ 	.word	0x00000000
        /*02e0*/ 	.short	0x010a
        /*02e2*/ 	.byte	0x3f
	.zero		1


	//   ....[41]....
        /*02e4*/ 	.word	0x00005650
        /*02e8*/ 	.word	0x00000002
        /*02ec*/ 	.word	0x00000000
        /*02f0*/ 	.short	0x010a
        /*02f2*/ 	.byte	0x3f
	.zero		1


	//   ....[42]....
        /*02f4*/ 	.word	0x00005700
        /*02f8*/ 	.word	0x00000002
        /*02fc*/ 	.word	0x00000000
        /*0300*/ 	.short	0x010a
        /*0302*/ 	.byte	0x3f
	.zero		1


	//   ....[43]....
        /*0304*/ 	.word	0x000057b0
        /*0308*/ 	.word	0x00000002
        /*030c*/ 	.word	0x00000000
        /*0310*/ 	.short	0x010a
        /*0312*/ 	.byte	0x3f
	.zero		1


	//   ....[44]....
        /*0314*/ 	.word	0x00005860
        /*0318*/ 	.word	0x00000002
        /*031c*/ 	.word	0x00000000
        /*0320*/ 	.short	0x010a
        /*0322*/ 	.byte	0x3f
	.zero		1


	//   ....[45]....
        /*0324*/ 	.word	0x00005910
        /*0328*/ 	.word	0x00000002
        /*032c*/ 	.word	0x00000000
        /*0330*/ 	.short	0x010a
        /*0332*/ 	.byte	0x3f
	.zero		1


	//   ....[46]....
        /*0334*/ 	.word	0x000059c0
        /*0338*/ 	.word	0x00000003
        /*033c*/ 	.word	0x00000000
        /*0340*/ 	.short	0x010a
        /*0342*/ 	.byte	0x3f
	.zero		1


	//----- nvinfo : EIATTR_NUM_MBARRIERS
	.align		4
.L_26:
        /*0344*/ 	.byte	0x03, 0x38
        /*0346*/ 	.short	0x001c


	//----- nvinfo : EIATTR_EXIT_INSTR_OFFSETS
	.align		4
        /*0348*/ 	.byte	0x04, 0x1c
        /*034a*/ 	.short	(.L_28 - .L_27)


	//   ....[0]....
.L_27:
        /*034c*/ 	.word	0x00001090


	//   ....[1]....
        /*0350*/ 	.word	0x00001cc0


	//   ....[2]....
        /*0354*/ 	.word	0x00001da0


	//   ....[3]....
        /*0358*/ 	.word	0x00001e90


	//   ....[4]....
        /*035c*/ 	.word	0x00003bc0


	//   ....[5]....
        /*0360*/ 	.word	0x00003bf0


	//   ....[6]....
        /*0364*/ 	.word	0x000046e0


	//   ....[7]....
        /*0368*/ 	.word	0x00004710


	//   ....[8]....
        /*036c*/ 	.word	0x00004730


	//   ....[9]....
        /*0370*/ 	.word	0x00004fe0


	//   ....[10]....
        /*0374*/ 	.word	0x000059f0


	//----- nvinfo : EIATTR_MAX_THREADS
	.align		4
.L_28:
        /*0378*/ 	.byte	0x04, 0x05
        /*037a*/ 	.short	(.L_30 - .L_29)
.L_29:
        /*037c*/ 	.word	0x00000100
        /*0380*/ 	.word	0x00000001
        /*0384*/ 	.word	0x00000001


	//----- nvinfo : EIATTR_CRS_STACK_SIZE
	.align		4
.L_30:
        /*0388*/ 	.byte	0x04, 0x1e
        /*038a*/ 	.short	(.L_32 - .L_31)
.L_31:
        /*038c*/ 	.word	0x00000000


	//----- nvinfo : EIATTR_CBANK_PARAM_SIZE
	.align		4
.L_32:
        /*0390*/ 	.byte	0x03, 0x19
        /*0392*/ 	.short	0x0470


	//----- nvinfo : EIATTR_PARAM_CBANK
	.align		4
        /*0394*/ 	.byte	0x04, 0x0a
        /*0396*/ 	.short	(.L_34 - .L_33)
	.align		4
.L_33:
        /*0398*/ 	.word	index@(.nv.constant0._ZN7cutlass13device_kernelINS_4conv6kernel13ConvUniversalINS1_16ConvProblemShapeILNS1_8OperatorE2ELi3EEENS1_10collective14CollectiveConvINS1_46MainloopSm90TmaGmmaWarpSpecializedImplicitGemmILS5_2ELi14ELi3EN4cute5tupleIJNSA_1CILi2EEENSC_ILi1EEESE_EEENS1_36KernelImplicitTmaWarpSpecializedSm90ELi1EEENSB_IJNSC_ILi64EEENSB_IJSI_EEESJ_EEENS_6half_tESL_NSA_8TiledMMAINSA_8MMA_AtomIJNSA_4SM904GMMA25MMA_64x64x16_F32F16F16_SSILNSP_5MajorE1ELSR_1ELNSP_7ScaleInE1ELSS_1EEEEEENSA_6LayoutINSB_IJSE_SE_SE_EEENSB_IJNSC_ILi0EEESX_SX_EEEEENSB_IJNSA_10UnderscoreES10_S10_EEEEENS7_6detail26Sm90ImplicitGemmTileTraitsINSA_13SM90_TMA_LOADENSA_14ComposedLayoutINSA_7SwizzleILi3ELi4ELi3EEENSA_18smem_ptr_flag_bitsILi16EEENSV_INSB_IJNSB_IJSI_SE_EEENSB_IJNSC_ILi8EEES1C_EEENSB_IJSE_NSC_ILi14EEEEEEEEENSB_IJNSB_IJSE_SX_EEENSB_IJSI_NSC_ILi512EEEEEENSB_IJSX_NSC_ILi4096EEEEEEEEEEEEEvEENS14_INSA_30SM90_TMA_LOAD_IM2COL_MULTICASTES1O_vEEEENS_8epilogue10collective6detail29Sm90TmaWarpSpecializedAdapterINS1U_15DefaultEpilogueISL_NSB_IJlNSB_IJSE_lllEEESX_EEES1Z_NS1T_6thread17LinearCombinationISL_Li1EffLNS20_9ScaleType4KindE0ELNS_15FloatRoundStyleE2ESL_EENS_4gemm15EpilogueDefaultEEEEEvvEEEEvNT_6ParamsE)
        /*039c*/ 	.short	0x0210
        /*039e*/ 	.short	0x0470


	//----- nvinfo : EIATTR_SW_WAR
	.align		4
.L_34:
        /*03a0*/ 	.byte	0x04, 0x36
        /*03a2*/ 	.short	(.L_36 - .L_35)
.L_35:
        /*03a4*/ 	.word	0x00000008
.L_36:


//--------------------- .nv.callgraph             --------------------------
	.section	.nv.callgraph,"",@"SHT_CUDA_CALLGRAPH"
	.align	4
	.sectionentsize	8
	.align		4
        /*0000*/ 	.word	0x00000000
	.align		4
        /*0004*/ 	.word	0xffffffff
	.align		4
        /*0008*/ 	.word	0x00000000
	.align		4
        /*000c*/ 	.word	0xfffffffe
	.align		4
        /*0010*/ 	.word	0x00000000
	.align		4
        /*0014*/ 	.word	0xfffffffd
	.align		4
        /*0018*/ 	.word	0x00000000
	.align		4
        /*001c*/ 	.word	0xfffffffc


//--------------------- .nv.constant4             --------------------------
	.section	.nv.constant4,"a",@progbits
	.align	8
	.align		8
.nv.constant4:
        /*0000*/ 	.dword	_ZN39_INTERNAL_960c06b2_4_k_cu_83c5e2e8_31484cuda3std3__45__cpo5beginE
	.align		8
        /*0008*/ 	.dword	_ZN39_INTERNAL_960c06b2_4_k_cu_83c5e2e8_31484cuda3std3__45__cpo3endE
	.align		8
        /*0010*/ 	.dword	_ZN39_INTERNAL_960c06b2_4_k_cu_83c5e2e8_31484cuda3std3__45__cpo6cbeginE
	.align		8
        /*0018*/ 	.dword	_ZN39_INTERNAL_960c06b2_4_k_cu_83c5e2e8_31484cuda3std3__45__cpo4cendE
	.align		8
        /*0020*/ 	.dword	_ZN39_INTERNAL_960c06b2_4_k_cu_83c5e2e8_31484cuda3std3__441_GLOBAL__N__960c06b2_4_k_cu_83c5e2e8_31486ignoreE
	.align		8
        /*0028*/ 	.dword	_ZN39_INTERNAL_960c06b2_4_k_cu_83c5e2e8_31484cuda3std3__419piecewise_constructE
	.align		8
        /*0030*/ 	.dword	_ZN39_INTERNAL_960c06b2_4_k_cu_83c5e2e8_31484cuda3std3__48in_placeE
	.align		8
        /*0038*/ 	.dword	_ZN39_INTERNAL_960c06b2_4_k_cu_83c5e2e8_31484cuda3std6ranges3__45__cpo4swapE
	.align		8
        /*0040*/ 	.dword	_ZN39_INTERNAL_960c06b2_4_k_cu_83c5e2e8_31484cuda3std6ranges3__45__cpo9iter_moveE
	.align		8
        /*0048*/ 	.dword	_ZN39_INTERNAL_960c06b2_4_k_cu_83c5e2e8_31484cute7productE
	.align		8
        /*0050*/ 	.dword	_ZN39_INTERNAL_960c06b2_4_k_cu_83c5e2e8_31484cute1_E


//--------------------- .text._ZN7cutlass13device_kernelINS_4conv6kernel13ConvUniversalINS1_16ConvProblemShapeILNS1_8OperatorE2ELi3EEENS1_10collective14CollectiveConvINS1_46MainloopSm90TmaGmmaWarpSpecializedImplicitGemmILS5_2ELi14ELi3EN4cute5tupleIJNSA_1CILi2EEENSC_ILi1EEESE_EEENS1_36KernelImplicitTmaWarpSpecializedSm90ELi1EEENSB_IJNSC_ILi64EEENSB_IJSI_EEESJ_EEENS_6half_tESL_NSA_8TiledMMAINSA_8MMA_AtomIJNSA_4SM904GMMA25MMA_64x64x16_F32F16F16_SSILNSP_5MajorE1ELSR_1ELNSP_7ScaleInE1ELSS_1EEEEEENSA_6LayoutINSB_IJSE_SE_SE_EEENSB_IJNSC_ILi0EEESX_SX_EEEEENSB_IJNSA_10UnderscoreES10_S10_EEEEENS7_6detail26Sm90ImplicitGemmTileTraitsINSA_13SM90_TMA_LOADENSA_14ComposedLayoutINSA_7SwizzleILi3ELi4ELi3EEENSA_18smem_ptr_flag_bitsILi16EEENSV_INSB_IJNSB_IJSI_SE_EEENSB_IJNSC_ILi8EEES1C_EEENSB_IJSE_NSC_ILi14EEEEEEEEENSB_IJNSB_IJSE_SX_EEENSB_IJSI_NSC_ILi512EEEEEENSB_IJSX_NSC_ILi4096EEEEEEEEEEEEEvEENS14_INSA_30SM90_TMA_LOAD_IM2COL_MULTICASTES1O_vEEEENS_8epilogue10collective6detail29Sm90TmaWarpSpecializedAdapterINS1U_15DefaultEpilogueISL_NSB_IJlNSB_IJSE_lllEEESX_EEES1Z_NS1T_6thread17LinearCombinationISL_Li1EffLNS20_9ScaleType4KindE0ELNS_15FloatRoundStyleE2ESL_EENS_4gemm15EpilogueDefaultEEEEEvvEEEEvNT_6ParamsE --------------------------
	.section	.text._ZN7cutlass13device_kernelINS_4conv6kernel13ConvUniversalINS1_16ConvProblemShapeILNS1_8OperatorE2ELi3EEENS1_10collective14CollectiveConvINS1_46MainloopSm90TmaGmmaWarpSpecializedImplicitGemmILS5_2ELi14ELi3EN4cute5tupleIJNSA_1CILi2EEENSC_ILi1EEESE_EEENS1_36KernelImplicitTmaWarpSpecializedSm90ELi1EEENSB_IJNSC_ILi64EEENSB_IJSI_EEESJ_EEENS_6half_tESL_NSA_8TiledMMAINSA_8MMA_AtomIJNSA_4SM904GMMA25MMA_64x64x16_F32F16F16_SSILNSP_5MajorE1ELSR_1ELNSP_7ScaleInE1ELSS_1EEEEEENSA_6LayoutINSB_IJSE_SE_SE_EEENSB_IJNSC_ILi0EEESX_SX_EEEEENSB_IJNSA_10UnderscoreES10_S10_EEEEENS7_6detail26Sm90ImplicitGemmTileTraitsINSA_13SM90_TMA_LOADENSA_14ComposedLayoutINSA_7SwizzleILi3ELi4ELi3EEENSA_18smem_ptr_flag_bitsILi16EEENSV_INSB_IJNSB_IJSI_SE_EEENSB_IJNSC_ILi8EEES1C_EEENSB_IJSE_NSC_ILi14EEEEEEEEENSB_IJNSB_IJSE_SX_EEENSB_IJSI_NSC_ILi512EEEEEENSB_IJSX_NSC_ILi4096EEEEEEEEEEEEEvEENS14_INSA_30SM90_TMA_LOAD_IM2COL_MULTICASTES1O_vEEEENS_8epilogue10collective6detail29Sm90TmaWarpSpecializedAdapterINS1U_15DefaultEpilogueISL_NSB_IJlNSB_IJSE_lllEEESX_EEES1Z_NS1T_6thread17LinearCombinationISL_Li1EffLNS20_9ScaleType4KindE0ELNS_15FloatRoundStyleE2ESL_EENS_4gemm15EpilogueDefaultEEEEEvvEEEEvNT_6ParamsE,"ax",@progbits
	.align	128
.text._ZN7cutlass13device_kernelINS_4conv6kernel13ConvUniversalINS1_16ConvProblemShapeILNS1_8OperatorE2ELi3EEENS1_10collective14CollectiveConvINS1_46MainloopSm90TmaGmmaWarpSpecializedImplicitGemmILS5_2ELi14ELi3EN4cute5tupleIJNSA_1CILi2EEENSC_ILi1EEESE_EEENS1_36KernelImplicitTmaWarpSpecializedSm90ELi1EEENSB_IJNSC_ILi64EEENSB_IJSI_EEESJ_EEENS_6half_tESL_NSA_8TiledMMAINSA_8MMA_AtomIJNSA_4SM904GMMA25MMA_64x64x16_F32F16F16_SSILNSP_5MajorE1ELSR_1ELNSP_7ScaleInE1ELSS_1EEEEEENSA_6LayoutINSB_IJSE_SE_SE_EEENSB_IJNSC_ILi0EEESX_SX_EEEEENSB_IJNSA_10UnderscoreES10_S10_EEEEENS7_6detail26Sm90ImplicitGemmTileTraitsINSA_13SM90_TMA_LOADENSA_14ComposedLayoutINSA_7SwizzleILi3ELi4ELi3EEENSA_18smem_ptr_flag_bitsILi16EEENSV_INSB_IJNSB_IJSI_SE_EEENSB_IJNSC_ILi8EEES1C_EEENSB_IJSE_NSC_ILi14EEEEEEEEENSB_IJNSB_IJSE_SX_EEENSB_IJSI_NSC_ILi512EEEEEENSB_IJSX_NSC_ILi4096EEEEEEEEEEEEEvEENS14_INSA_30SM90_TMA_LOAD_IM2COL_MULTICASTES1O_vEEEENS_8epilogue10collective6detail29Sm90TmaWarpSpecializedAdapterINS1U_15DefaultEpilogueISL_NSB_IJlNSB_IJSE_lllEEESX_EEES1Z_NS1T_6thread17LinearCombinationISL_Li1EffLNS20_9ScaleType4KindE0ELNS_15FloatRoundStyleE2ESL_EENS_4gemm15EpilogueDefaultEEEEEvvEEEEvNT_6ParamsE:
        .type           _ZN7cutlass13device_kernelINS_4conv6kernel13ConvUniversalINS1_16ConvProblemShapeILNS1_8OperatorE2ELi3EEENS1_10collective14CollectiveConvINS1_46MainloopSm90TmaGmmaWarpSpecializedImplicitGemmILS5_2ELi14ELi3EN4cute5tupleIJNSA_1CILi2EEENSC_ILi1EEESE_EEENS1_36KernelImplicitTmaWarpSpecializedSm90ELi1EEENSB_IJNSC_ILi64EEENSB_IJSI_EEESJ_EEENS_6half_tESL_NSA_8TiledMMAINSA_8MMA_AtomIJNSA_4SM904GMMA25MMA_64x64x16_F32F16F16_SSILNSP_5MajorE1ELSR_1ELNSP_7ScaleInE1ELSS_1EEEEEENSA_6LayoutINSB_IJSE_SE_SE_EEENSB_IJNSC_ILi0EEESX_SX_EEEEENSB_IJNSA_10UnderscoreES10_S10_EEEEENS7_6detail26Sm90ImplicitGemmTileTraitsINSA_13SM90_TMA_LOADENSA_14ComposedLayoutINSA_7SwizzleILi3ELi4ELi3EEENSA_18smem_ptr_flag_bitsILi16EEENSV_INSB_IJNSB_IJSI_SE_EEENSB_IJNSC_ILi8EEES1C_EEENSB_IJSE_NSC_ILi14EEEEEEEEENSB_IJNSB_IJSE_SX_EEENSB_IJSI_NSC_ILi512EEEEEENSB_IJSX_NSC_ILi4096EEEEEEEEEEEEEvEENS14_INSA_30SM90_TMA_LOAD_IM2COL_MULTICASTES1O_vEEEENS_8epilogue10collective6detail29Sm90TmaWarpSpecializedAdapterINS1U_15DefaultEpilogueISL_NSB_IJlNSB_IJSE_lllEEESX_EEES1Z_NS1T_6thread17LinearCombinationISL_Li1EffLNS20_9ScaleType4KindE0ELNS_15FloatRoundStyleE2ESL_EENS_4gemm15EpilogueDefaultEEEEEvvEEEEvNT_6ParamsE,@function
        .size           _ZN7cutlass13device_kernelINS_4conv6kernel13ConvUniversalINS1_16ConvProblemShapeILNS1_8OperatorE2ELi3EEENS1_10collective14CollectiveConvINS1_46MainloopSm90TmaGmmaWarpSpecializedImplicitGemmILS5_2ELi14ELi3EN4cute5tupleIJNSA_1CILi2EEENSC_ILi1EEESE_EEENS1_36KernelImplicitTmaWarpSpecializedSm90ELi1EEENSB_IJNSC_ILi64EEENSB_IJSI_EEESJ_EEENS_6half_tESL_NSA_8TiledMMAINSA_8MMA_AtomIJNSA_4SM904GMMA25MMA_64x64x16_F32F16F16_SSILNSP_5MajorE1ELSR_1ELNSP_7ScaleInE1ELSS_1EEEEEENSA_6LayoutINSB_IJSE_SE_SE_EEENSB_IJNSC_ILi0EEESX_SX_EEEEENSB_IJNSA_10UnderscoreES10_S10_EEEEENS7_6detail26Sm90ImplicitGemmTileTraitsINSA_13SM90_TMA_LOADENSA_14ComposedLayoutINSA_7SwizzleILi3ELi4ELi3EEENSA_18smem_ptr_flag_bitsILi16EEENSV_INSB_IJNSB_IJSI_SE_EEENSB_IJNSC_ILi8EEES1C_EEENSB_IJSE_NSC_ILi14EEEEEEEEENSB_IJNSB_IJSE_SX_EEENSB_IJSI_NSC_ILi512EEEEEENSB_IJSX_NSC_ILi4096EEEEEEEEEEEEEvEENS14_INSA_30SM90_TMA_LOAD_IM2COL_MULTICASTES1O_vEEEENS_8epilogue10collective6detail29Sm90TmaWarpSpecializedAdapterINS1U_15DefaultEpilogueISL_NSB_IJlNSB_IJSE_lllEEESX_EEES1Z_NS1T_6thread17LinearCombinationISL_Li1EffLNS20_9ScaleType4KindE0ELNS_15FloatRoundStyleE2ESL_EENS_4gemm15EpilogueDefaultEEEEEvvEEEEvNT_6ParamsE,(.L_x_112 - _ZN7cutlass13device_kernelINS_4conv6kernel13ConvUniversalINS1_16ConvProblemShapeILNS1_8OperatorE2ELi3EEENS1_10collective14CollectiveConvINS1_46MainloopSm90TmaGmmaWarpSpecializedImplicitGemmILS5_2ELi14ELi3EN4cute5tupleIJNSA_1CILi2EEENSC_ILi1EEESE_EEENS1_36KernelImplicitTmaWarpSpecializedSm90ELi1EEENSB_IJNSC_ILi64EEENSB_IJSI_EEESJ_EEENS_6half_tESL_NSA_8TiledMMAINSA_8MMA_AtomIJNSA_4SM904GMMA25MMA_64x64x16_F32F16F16_SSILNSP_5MajorE1ELSR_1ELNSP_7ScaleInE1ELSS_1EEEEEENSA_6LayoutINSB_IJSE_SE_SE_EEENSB_IJNSC_ILi0EEESX_SX_EEEEENSB_IJNSA_10UnderscoreES10_S10_EEEEENS7_6detail26Sm90ImplicitGemmTileTraitsINSA_13SM90_TMA_LOADENSA_14ComposedLayoutINSA_7SwizzleILi3ELi4ELi3EEENSA_18smem_ptr_flag_bitsILi16EEENSV_INSB_IJNSB_IJSI_SE_EEENSB_IJNSC_ILi8EEES1C_EEENSB_IJSE_NSC_ILi14EEEEEEEEENSB_IJNSB_IJSE_SX_EEENSB_IJSI_NSC_ILi512EEEEEENSB_IJSX_NSC_ILi4096EEEEEEEEEEEEEvEENS14_INSA_30SM90_TMA_LOAD_IM2COL_MULTICASTES1O_vEEEENS_8epilogue10collective6detail29Sm90TmaWarpSpecializedAdapterINS1U_15DefaultEpilogueISL_NSB_IJlNSB_IJSE_lllEEESX_EEES1Z_NS1T_6thread17LinearCombinationISL_Li1EffLNS20_9ScaleType4KindE0ELNS_15FloatRoundStyleE2ESL_EENS_4gemm15EpilogueDefaultEEEEEvvEEEEvNT_6ParamsE)
        .other          _ZN7cutlass13device_kernelINS_4conv6kernel13ConvUniversalINS1_16ConvProblemShapeILNS1_8OperatorE2ELi3EEENS1_10collective14CollectiveConvINS1_46MainloopSm90TmaGmmaWarpSpecializedImplicitGemmILS5_2ELi14ELi3EN4cute5tupleIJNSA_1CILi2EEENSC_ILi1EEESE_EEENS1_36KernelImplicitTmaWarpSpecializedSm90ELi1EEENSB_IJNSC_ILi64EEENSB_IJSI_EEESJ_EEENS_6half_tESL_NSA_8TiledMMAINSA_8MMA_AtomIJNSA_4SM904GMMA25MMA_64x64x16_F32F16F16_SSILNSP_5MajorE1ELSR_1ELNSP_7ScaleInE1ELSS_1EEEEEENSA_6LayoutINSB_IJSE_SE_SE_EEENSB_IJNSC_ILi0EEESX_SX_EEEEENSB_IJNSA_10UnderscoreES10_S10_EEEEENS7_6detail26Sm90ImplicitGemmTileTraitsINSA_13SM90_TMA_LOADENSA_14ComposedLayoutINSA_7SwizzleILi3ELi4ELi3EEENSA_18smem_ptr_flag_bitsILi16EEENSV_INSB_IJNSB_IJSI_SE_EEENSB_IJNSC_ILi8EEES1C_EEENSB_IJSE_NSC_ILi14EEEEEEEEENSB_IJNSB_IJSE_SX_EEENSB_IJSI_NSC_ILi512EEEEEENSB_IJSX_NSC_ILi4096EEEEEEEEEEEEEvEENS14_INSA_30SM90_TMA_LOAD_IM2COL_MULTICASTES1O_vEEEENS_8epilogue10collective6detail29Sm90TmaWarpSpecializedAdapterINS1U_15DefaultEpilogueISL_NSB_IJlNSB_IJSE_lllEEESX_EEES1Z_NS1T_6thread17LinearCombinationISL_Li1EffLNS20_9ScaleType4KindE0ELNS_15FloatRoundStyleE2ESL_EENS_4gemm15EpilogueDefaultEEEEEvvEEEEvNT_6ParamsE,@"STO_CUDA_ENTRY STV_DEFAULT"
_ZN7cutlass13device_kernelINS_4conv6kernel13ConvUniversalINS1_16ConvProblemShapeILNS1_8OperatorE2ELi3EEENS1_10collective14CollectiveConvINS1_46MainloopSm90TmaGmmaWarpSpecializedImplicitGemmILS5_2ELi14ELi3EN4cute5tupleIJNSA_1CILi2EEENSC_ILi1EEESE_EEENS1_36KernelImplicitTmaWarpSpecializedSm90ELi1EEENSB_IJNSC_ILi64EEENSB_IJSI_EEESJ_EEENS_6half_tESL_NSA_8TiledMMAINSA_8MMA_AtomIJNSA_4SM904GMMA25MMA_64x64x16_F32F16F16_SSILNSP_5MajorE1ELSR_1ELNSP_7ScaleInE1ELSS_1EEEEEENSA_6LayoutINSB_IJSE_SE_SE_EEENSB_IJNSC_ILi0EEESX_SX_EEEEENSB_IJNSA_10UnderscoreES10_S10_EEEEENS7_6detail26Sm90ImplicitGemmTileTraitsINSA_13SM90_TMA_LOADENSA_14ComposedLayoutINSA_7SwizzleILi3ELi4ELi3EEENSA_18smem_ptr_flag_bitsILi16EEENSV_INSB_IJNSB_IJSI_SE_EEENSB_IJNSC_ILi8EEES1C_EEENSB_IJSE_NSC_ILi14EEEEEEEEENSB_IJNSB_IJSE_SX_EEENSB_IJSI_NSC_ILi512EEEEEENSB_IJSX_NSC_ILi4096EEEEEEEEEEEEEvEENS14_INSA_30SM90_TMA_LOAD_IM2COL_MULTICASTES1O_vEEEENS_8epilogue10collective6detail29Sm90TmaWarpSpecializedAdapterINS1U_15DefaultEpilogueISL_NSB_IJlNSB_IJSE_lllEEESX_EEES1Z_NS1T_6thread17LinearCombinationISL_Li1EffLNS20_9ScaleType4KindE0ELNS_15FloatRoundStyleE2ESL_EENS_4gemm15EpilogueDefaultEEEEEvvEEEEvNT_6ParamsE:
[----:B------:R-:W-:Y:S01]  /*0000*/  LDC R1, c[0x0][0x28] ;  /* 0x00000a00ff017b82 */ /* 0x000fe20000000800 */
[----:B------:R-:W0:Y:S01]  /*0010*/  S2R R8, SR_TID.X ;  /* 0x0000000000087919 */ /* 0x000e220000002100 */
[----:B------:R-:W-:Y:S01]  /*0020*/  ELECT P0, URZ, PT ;  /* 0x00000000003f782f */ /* 0x000fe20003800000 */
[----:B------:R-:W-:Y:S01]  /*0030*/  BSSY B0, `(.L_x_0) ;  /* 0x0000010000007945 */ /* 0x000fe20003800000 */
[----:B------:R-:W1:Y:S01]  /*0040*/  S2R R9, SR_CTAID.X ;  /* 0x0000000000097919 */ /* 0x000e620000002500 */
[--C-:B0-----:R-:W-:Y:S02]  /*0050*/  SHF.R.U32.HI R0, RZ, 0x5, R8.reuse ;  /* 0x00000005ff007819 */ /* 0x101fe40000011608 */
[----:B------:R-:W-:-:S03]  /*0060*/  SHF.R.U32.HI R10, RZ, 0x7, R8 ;  /* 0x00000007ff0a7819 */ /* 0x000fc60000011608 */
[----:B------:R-:W0:Y:S04]  /*0070*/  SHFL.IDX PT, R13, R0, RZ, 0x1f ;  /* 0x00001fff000d7589 */ /* 0x000e2800000e0000 */
[----:B------:R-:W2:Y:S01]  /*0080*/  SHFL.IDX PT, R10, R10, RZ, 0x1f ;  /* 0x00001fff0a0a7589 */ /* 0x000ea200000e0000 */
[----:B0-----:R-:W-:-:S13]  /*0090*/  ISETP.NE.OR P0, PT, R13, RZ, !P0 ;  /* 0x000000ff0d00720c */ /* 0x001fda0004705670 */
[----:B-12---:R-:W-:Y:S05]  /*00a0*/  @P0 BRA `(.L_x_1) ;  /* 0x0000000000200947 */ /* 0x006fea0003800000 */
[----:B------:R-:W-:Y:S02]  /*00b0*/  ULDC.64 UR4, c[0x0][0x198] ;  /* 0x0000660000047ab9 */ /* 0x000fe40000000a00 */
[----:B------:R-:W-:Y:S02]  /*00c0*/  UIADD3 UR6, UP0, UR4, 0xf0, URZ ;  /* 0x000000f004067890 */ /* 0x000fe4000ff1e03f */
[----:B------:R-:W-:Y:S02]  /*00d0*/  UIADD3 UR4, UP1, UR4, 0x1f0, URZ ;  /* 0x000001f004047890 */ /* 0x000fe4000ff3e03f */
[----:B------:R-:W-:Y:S02]  /*00e0*/  UIADD3.X UR7, URZ, UR5, URZ, UP0, !UPT ;  /* 0x000000053f077290 */ /* 0x000fe400087fe43f */
[----:B------:R-:W-:-:S07]  /*00f0*/  UIADD3.X UR5, URZ, UR5, URZ, UP1, !UPT ;  /* 0x000000053f057290 */ /* 0x000fce0008ffe43f */
[----:B------:R0:W-:Y:S02]  /*0100*/  UTMACCTL.PF [UR6] ;  /* 0x00000000060079b9 */ /* 0x0001e40008040000 */
[----:B------:R0:W-:Y:S02]  /*0110*/  UTMACCTL.PF [UR4] ;  /* 0x00000000040079b9 */ /* 0x0001e40008040000 */
[----:B0-----:R-:W-:Y:S01]  /*0120*/  NOP ;  /* 0x0000000000007918 */ /* 0x001fe20000000000 */
.L_x_1:
[----:B------:R-:W-:Y:S05]  /*0130*/  BSYNC B0 ;  /* 0x0000000000007941 */ /* 0x000fea0003800000 */
.L_x_0:
[----:B------:R-:W0:Y:S01]  /*0140*/  SHFL.IDX PT, R0, R0, RZ, 0x1f ;  /* 0x00001fff00007589 */ /* 0x000e2200000e0000 */
[----:B------:R-:W-:Y:S02]  /*0150*/  SHF.R.S32.HI R3, RZ, 0x1f, R8 ;  /* 0x0000001fff037819 */ /* 0x000fe40000011408 */
[----:B------:R-:W-:Y:S01]  /*0160*/  I2FP.F32.U32 R4, R9 ;  /* 0x0000000900047245 */ /* 0x000fe20000201000 */
[----:B------:R-:W1:Y:S01]  /*0170*/  S2R R5, SR_CTAID.Y ;  /* 0x0000000000057919 */ /* 0x000e620000002600 */
[----:B------:R-:W-:-:S04]  /*0180*/  LEA.HI R3, R3, R8, RZ, 0x7 ;  /* 0x0000000803037211 */ /* 0x000fc800078f38ff */
[----:B------:R-:W-:-:S05]  /*0190*/  LOP3.LUT R3, R3, 0xffffff80, RZ, 0xc0, !PT ;  /* 0xffffff8003037812 */ /* 0x000fca00078ec0ff */
[----:B------:R-:W-:-:S05]  /*01a0*/  IMAD.IADD R11, R8, 0x1, -R3 ;  /* 0x00000001080b7824 */ /* 0x000fca00078e0a03 */
[----:B------:R-:W-:-:S04]  /*01b0*/  SHF.R.S32.HI R2, RZ, 0x1f, R11 ;  /* 0x0000001fff027819 */ /* 0x000fc8000001140b */
[----:B------:R-:W-:Y:S02]  /*01c0*/  LEA.HI R2, R2, R11, RZ, 0x3 ;  /* 0x0000000b02027211 */ /* 0x000fe400078f18ff */
[----:B0-----:R-:W-:Y:S02]  /*01d0*/  ISETP.NE.AND P0, PT, R0, RZ, PT ;  /* 0x000000ff0000720c */ /* 0x001fe40003f05270 */
[--C-:B------:R-:W-:Y:S02]  /*01e0*/  SHF.R.S32.HI R3, RZ, 0x3, R2.reuse ;  /* 0x00000003ff037819 */ /* 0x100fe40000011402 */
[----:B------:R-:W-:Y:S02]  /*01f0*/  SHF.R.S32.HI R2, RZ, 0x1f, R2 ;  /* 0x0000001fff027819 */ /* 0x000fe40000011402 */
[----:B------:R-:W-:-:S07]  /*0200*/  SHF.R.S32.HI R7, RZ, 0x1f, R0 ;  /* 0x0000001fff077819 */ /* 0x000fce0000011400 */
[----:B-1----:R-:W-:Y:S05]  /*0210*/  @P0 BRA `(.L_x_2) ;  /* 0x0000000000b40947 */ /* 0x002fea0003800000 */
[----:B------:R-:W-:Y:S01]  /*0220*/  ELECT P0, URZ, PT ;  /* 0x00000000003f782f */ /* 0x000fe20003800000 */
[----:B------:R-:W-:-:S12]  /*0230*/  BSSY B0, `(.L_x_2) ;  /* 0x000002b000007945 */ /* 0x000fd80003800000 */
[----:B------:R-:W-:Y:S05]  /*0240*/  @!P0 BRA `(.L_x_3) ;  /* 0x0000000000a48947 */ /* 0x000fea0003800000 */
[----:B------:R-:W0:Y:S01]  /*0250*/  S2UR UR8, SR_CgaCtaId ;  /* 0x00000000000879c3 */ /* 0x000e220000008800 */
[----:B------:R-:W-:Y:S01]  /*0260*/  UMOV UR4, 0x400 ;  /* 0x0000040000047882 */ /* 0x000fe20000000000 */
[----:B------:R-:W-:Y:S01]  /*0270*/  UMOV UR5, 0x1 ;  /* 0x0000000100057882 */ /* 0x000fe20000000000 */
[----:B------:R-:W-:Y:S02]  /*0280*/  UMOV UR6, 0x2 ;  /* 0x0000000200067882 */ /* 0x000fe40000000000 */
[----:B------:R-:W-:-:S04]  /*0290*/  UIADD3 UR6, -UR6, 0x100000, URZ ;  /* 0x0010000006067890 */ /* 0x000fc8000fffe13f */
[----:B------:R-:W-:Y:S02]  /*02a0*/  USHF.L.U32 UR7, UR6, 0xb, URZ ;  /* 0x0000000b06077899 */ /* 0x000fe4000800063f */
[----:B------:R-:W-:Y:S02]  /*02b0*/  USHF.L.U32 UR6, UR6, 0x1, URZ ;  /* 0x0000000106067899 */ /* 0x000fe4000800063f */
[----:B0-----:R-:W-:Y:S02]  /*02c0*/  ULEA UR8, UR8, UR4, 0x18 ;  /* 0x0000000408087291 */ /* 0x001fe4000f8ec03f */
[----:B------:R-:W-:-:S04]  /*02d0*/  UIADD3 UR4, -UR5, 0x100000, URZ ;  /* 0x0010000005047890 */ /* 0x000fc8000fffe13f */
[----:B------:R-:W-:Y:S02]  /*02e0*/  USHF.L.U32 UR5, UR4, 0xb, URZ ;  /* 0x0000000b04057899 */ /* 0x000fe4000800063f */
[----:B------:R-:W-:Y:S01]  /*02f0*/  USHF.L.U32 UR4, UR4, 0x1, URZ ;  /* 0x0000000104047899 */ /* 0x000fe2000800063f */
[----:B------:R-:W0:Y:S11]  /*0300*/  FENCE.VIEW.ASYNC.S ;  /* 0x00000000000073c6 */ /* 0x000e360000000000 */
[----:B0-----:R0:W1:Y:S01]  /*0310*/  SYNCS.EXCH.64 URZ, [UR8+0x38000], UR4 ;  /* 0x03800004083f75b2 */ /* 0x0010620008000100 */
[----:B------:R0:W2:Y:S01]  /*0320*/  SYNCS.EXCH.64 URZ, [UR8+0x38070], UR6 ;  /* 0x03807006083f75b2 */ /* 0x0000a20008000100 */
[----:B------:R0:W3:Y:S01]  /*0330*/  SYNCS.EXCH.64 URZ, [UR8+0x38008], UR4 ;  /* 0x03800804083f75b2 */ /* 0x0000e20008000100 */
[----:B------:R0:W4:Y:S01]  /*0340*/  SYNCS.EXCH.64 URZ, [UR8+0x38078], UR6 ;  /* 0x03807806083f75b2 */ /* 0x0001220008000100 */
[----:B------:R0:W0:Y:S01]  /*0350*/  SYNCS.EXCH.64 URZ, [UR8+0x38010], UR4 ;  /* 0x03801004083f75b2 */ /* 0x0000220008000100 */
        /* <DEDUP_REMOVED lines=23> */
[----:B-1234-:R-:W-:Y:S01]  /*04d0*/  NOP ;  /* 0x0000000000007918 */ /* 0x01efe20000000000 */
.L_x_3:
[----:B0-----:R-:W-:Y:S05]  /*04e0*/  BSYNC B0 ;  /* 0x0000000000007941 */ /* 0x001fea0003800000 */
.L_x_2:
[----:B------:R-:W-:Y:S01]  /*04f0*/  ULDC UR4, c[0x0][0x150] ;  /* 0x0000540000047ab9 */ /* 0x000fe20000000800 */
[----:B------:R-:W-:Y:S01]  /*0500*/  LEA.HI R2, R2, R3, RZ, 0x2 ;  /* 0x0000000302027211 */ /* 0x000fe200078f10ff */
[----:B------:R-:W-:Y:S01]  /*0510*/  FMUL R4, R4, UR4 ;  /* 0x0000000404047c20 */ /* 0x000fe20008400000 */
[----:B------:R-:W-:Y:S01]  /*0520*/  LEA.HI R7, R7, R0, RZ, 0x2 ;  /* 0x0000000007077211 */ /* 0x000fe200078f10ff */
[----:B------:R-:W-:Y:S01]  /*0530*/  ULDC UR4, c[0x0][0x154] ;  /* 0x0000550000047ab9 */ /* 0x000fe20000000800 */
[----:B------:R-:W-:Y:S01]  /*0540*/  LOP3.LUT R2, R2, 0xfffffffc, RZ, 0xc0, !PT ;  /* 0xfffffffc02027812 */ /* 0x000fe200078ec0ff */
[----:B------:R-:W-:Y:S01]  /*0550*/  NOP ;  /* 0x0000000000007918 */ /* 0x000fe20000000000 */
[----:B------:R-:W-:Y:S01]  /*0560*/  LOP3.LUT R7, R7, 0x3ffffffc, RZ, 0xc0, !PT ;  /* 0x3ffffffc07077812 */ /* 0x000fe200078ec0ff */
[----:B------:R-:W0:Y:S01]  /*0570*/  F2I.U32.TRUNC.NTZ R4, R4 ;  /* 0x0000000400047305 */ /* 0x000e22000020f000 */
[----:B------:R-:W-:Y:S01]  /*0580*/  LOP3.LUT P0, RZ, R11, 0x7, RZ, 0xc0, !PT ;  /* 0x000000070bff7812 */ /* 0x000fe2000780c0ff */
[----:B------:R-:W-:Y:S01]  /*0590*/  IMAD.IADD R2, R3, 0x1, -R2 ;  /* 0x0000000103027824 */ /* 0x000fe200078e0a02 */
[----:B------:R-:W-:Y:S01]  /*05a0*/  I2FP.F32.U32 R3, R5 ;  /* 0x0000000500037245 */ /* 0x000fe20000201000 */
[----:B------:R-:W-:Y:S01]  /*05b0*/  IMAD.IADD R7, R0, 0x1, -R7 ;  /* 0x0000000100077824 */ /* 0x000fe200078e0a07 */
[----:B------:R-:W-:Y:S01]  /*05c0*/  ISETP.NE.AND P3, PT, R10, 0x1, PT ;  /* 0x000000010a00780c */ /* 0x000fe20003f65270 */
[----:B------:R-:W-:-:S02]  /*05d0*/  NOP ;  /* 0x0000000000007918 */ /* 0x000fc40000000000 */
[----:B------:R-:W-:Y:S02]  /*05e0*/  IMAD R2, R7, 0x4, R2 ;  /* 0x0000000407027824 */ /* 0x000fe400078e0202 */
[----:B------:R-:W-:Y:S01]  /*05f0*/  FMUL R6, R3, UR4 ;  /* 0x0000000403067c20 */ /* 0x000fe20008400000 */
[----:B------:R-:W1:Y:S01]  /*0600*/  LDC R7, c[0x0][0x140] ;  /* 0x00005000ff077b82 */ /* 0x000e620000000800 */
[----:B------:R-:W-:Y:S01]  /*0610*/  ULDC UR4, c[0x0][0x144] ;  /* 0x0000510000047ab9 */ /* 0x000fe20000000800 */
[----:B------:R-:W-:Y:S01]  /*0620*/  LEA.HI R0, R2, R2, RZ, 0x1 ;  /* 0x0000000202007211 */ /* 0x000fe200078f08ff */
[----:B0-----:R-:W-:Y:S02]  /*0630*/  IMAD.MOV R12, RZ, RZ, -R4 ;  /* 0x000000ffff0c7224 */ /* 0x001fe400078e0a04 */
[----:B------:R-:W0:Y:S01]  /*0640*/  F2I.U32.TRUNC.NTZ R6, R6 ;  /* 0x0000000600067305 */ /* 0x000e22000020f000 */
[----:B------:R-:W-:Y:S01]  /*0650*/  LOP3.LUT R3, R0, 0xfffffffe, RZ, 0xc0, !PT ;  /* 0xfffffffe00037812 */ /* 0x000fe200078ec0ff */
[----:B------:R-:W-:Y:S01]  /*0660*/  IMAD R0, R12, UR4, R9 ;  /* 0x000000040c007c24 */ /* 0x000fe2000f8e0209 */
[----:B------:R-:W-:-:S03]  /*0670*/  ULDC UR4, c[0x0][0x148] ;  /* 0x0000520000047ab9 */ /* 0x000fc60000000800 */
[----:B------:R-:W-:-:S05]  /*0680*/  IMAD.IADD R3, R2, 0x1, -R3 ;  /* 0x0000000102037824 */ /* 0x000fca00078e0a03 */
[----:B------:R-:W-:Y:S01]  /*0690*/  ISETP.NE.AND P4, PT, R3, R0, PT ;  /* 0x000000000300720c */ /* 0x000fe20003f85270 */
[----:B------:R-:W-:Y:S01]  /*06a0*/  IMAD.SHL.U32 R3, R2, 0x4, RZ ;  /* 0x0000000402037824 */ /* 0x000fe200078e00ff */
[----:B------:R-:W-:Y:S01]  /*06b0*/  SHF.R.S32.HI R0, RZ, 0x1f, R13 ;  /* 0x0000001fff007819 */ /* 0x000fe2000001140d */
[----:B0-----:R-:W-:-:S03]  /*06c0*/  IMAD.MOV R12, RZ, RZ, -R6 ;  /* 0x000000ffff0c7224 */ /* 0x001fc600078e0a06 */
[----:B------:R-:W-:Y:S02]  /*06d0*/  LEA.HI R0, R0, R13, RZ, 0x2 ;  /* 0x0000000d00007211 */ /* 0x000fe400078f10ff */
[----:B------:R-:W-:Y:S01]  /*06e0*/  LOP3.LUT R4, R2, 0xc, R3, 0x78, !PT ;  /* 0x0000000c02047812 */ /* 0x000fe200078e7803 */
[----:B------:R-:W-:Y:S01]  /*06f0*/  IMAD R3, R12, UR4, R5 ;  /* 0x000000040c037c24 */ /* 0x000fe2000f8e0205 */
[----:B------:R-:W-:Y:S02]  /*0700*/  LOP3.LUT R0, R0, 0xfffffffc, RZ, 0xc0, !PT ;  /* 0xfffffffc00007812 */ /* 0x000fe400078ec0ff */
[----:B-1----:R-:W-:Y:S01]  /*0710*/  ISETP.EQ.U32.AND P1, PT, R7, 0x1, PT ;  /* 0x000000010700780c */ /* 0x002fe20003f22070 */
[----:B------:R-:W-:Y:S01]  /*0720*/  IMAD.MOV.U32 R7, RZ, RZ, 0x1 ;  /* 0x00000001ff077424 */ /* 0x000fe200078e00ff */
[C---:B------:R-:W-:Y:S01]  /*0730*/  @P4 LEA.HI R2, R4.reuse, R4, RZ, 0x1 ;  /* 0x0000000404024211 */ /* 0x040fe200078f08ff */
[----:B------:R-:W-:Y:S01]  /*0740*/  IMAD.IADD R13, R13, 0x1, -R0 ;  /* 0x000000010d0d7824 */ /* 0x000fe200078e0a00 */
[----:B------:R-:W-:-:S02]  /*0750*/  ISETP.LT.U32.AND P0, PT, R4, 0x2, !P0 ;  /* 0x000000020400780c */ /* 0x000fc40004701070 */
[----:B------:R-:W-:Y:S02]  /*0760*/  @P4 SHF.R.S32.HI R2, RZ, 0x1, R2 ;  /* 0x00000001ff024819 */ /* 0x000fe40000011402 */
[----:B------:R-:W-:Y:S02]  /*0770*/  LOP3.LUT P2, RZ, R10, R13, RZ, 0xfc, !PT ;  /* 0x0000000d0aff7212 */ /* 0x000fe4000784fcff */
[----:B------:R-:W-:Y:S02]  /*0780*/  @P4 ISETP.NE.AND P5, PT, R2, R3, PT ;  /* 0x000000030200420c */ /* 0x000fe40003fa5270 */
[----:B------:R-:W-:Y:S02]  /*0790*/  SEL R6, RZ, 0x1, P2 ;  /* 0x00000001ff067807 */ /* 0x000fe40001000000 */
[----:B------:R-:W-:Y:S02]  /*07a0*/  SEL R0, RZ, 0x1, !P0 ;  /* 0x00000001ff007807 */ /* 0x000fe40004000000 */
[----:B------:R-:W-:-:S02]  /*07b0*/  @P4 SEL R7, RZ, 0x1, P5 ;  /* 0x00000001ff074807 */ /* 0x000fc40002800000 */
[----:B------:R-:W-:Y:S02]  /*07c0*/  SEL R6, R6, 0x2, P3 ;  /* 0x0000000206067807 */ /* 0x000fe40001800000 */
[----:B------:R-:W-:Y:S01]  /*07d0*/  LOP3.LUT R7, R7, R0, RZ, 0xc0, !PT ;  /* 0x0000000007077212 */ /* 0x000fe200078ec0ff */
[----:B------:R-:W-:Y:S06]  /*07e0*/  @!P1 BRA `(.L_x_4) ;  /* 0x0000000000089947 */ /* 0x000fec0003800000 */
[----:B------:R-:W-:Y:S01]  /*07f0*/  UCGABAR_ARV ;  /* 0x00000000000079c7 */ /* 0x000fe20008000000 */
[----:B------:R-:W-:Y:S05]  /*0800*/  BRA `(.L_x_5) ;  /* 0x0000000000047947 */ /* 0x000fea0003800000 */
.L_x_4:
[----:B------:R-:W-:Y:S01]  /*0810*/  NOP ;  /* 0x0000000000007918 */ /* 0x000fe20000000000 */
.L_x_5:
[----:B------:R-:W-:Y:S01]  /*0820*/  ULDC.64 UR4, c[0x0][0x618] ;  /* 0x0001860000047ab9 */ /* 0x000fe20000000a00 */
[----:B------:R-:W-:Y:S01]  /*0830*/  ULDC.64 UR12, c[0x0][0x208] ;  /* 0x00008200000c7ab9 */ /* 0x000fe20000000a00 */
[----:B------:R-:W-:-:S04]  /*0840*/  ISETP.NE.U32.AND P0, PT, RZ, UR4, PT ;  /* 0x00000004ff007c0c */ /* 0x000fc8000bf05070 */
[----:B------:R-:W-:-:S13]  /*0850*/  ISETP.NE.AND.EX P0, PT, RZ, UR5, PT, P0 ;  /* 0x00000005ff007c0c */ /* 0x000fda000bf05300 */
[----:B------:R-:W-:Y:S05]  /*0860*/  @!P0 BRA `(.L_x_6) ;  /* 0x00000000001c8947 */ /* 0x000fea0003800000 */
[----:B------:R-:W0:Y:S02]  /*0870*/  LDC.64 R2, c[0x0][0x618] ;  /* 0x00018600ff027b82 */ /* 0x000e240000000a00 */
[----:B0-----:R-:W2:Y:S02]  /*0880*/  LDG.E.64 R2, desc[UR12][R2.64] ;  /* 0x0000000c02027981 */ /* 0x001ea4000c1e1b00 */
[----:B--2---:R-:W-:-:S04]  /*0890*/  ISETP.NE.U32.AND P0, PT, R2, RZ, PT ;  /* 0x000000ff0200720c */ /* 0x004fc80003f05070 */
[----:B------:R-:W-:-:S13]  /*08a0*/  ISETP.NE.AND.EX P0, PT, R3, RZ, PT, P0 ;  /* 0x000000ff0300720c */ /* 0x000fda0003f05300 */
[----:B------:R-:W-:Y:S05]  /*08b0*/  @!P0 BRA `(.L_x_6) ;  /* 0x0000000000088947 */ /* 0x000fea0003800000 */
[----:B------:R0:W5:Y:S01]  /*08c0*/  LD.E R0, desc[UR12][R2.64] ;  /* 0x0000000c02007980 */ /* 0x000162000c101900 */
[----:B------:R-:W-:Y:S05]  /*08d0*/  BRA `(.L_x_7) ;  /* 0x0000000000207947 */ /* 0x000fea0003800000 */
.L_x_6:
[----:B------:R-:W-:Y:S02]  /*08e0*/  ULDC.64 UR4, c[0x0][0x608] ;  /* 0x0001820000047ab9 */ /* 0x000fe40000000a00 */
[----:B------:R-:W-:-:S04]  /*08f0*/  ISETP.NE.U32.AND P0, PT, RZ, UR4, PT ;  /* 0x00000004ff007c0c */ /* 0x000fc8000bf05070 */
[----:B------:R-:W-:-:S13]  /*0900*/  ISETP.NE.AND.EX P0, PT, RZ, UR5, PT, P0 ;  /* 0x00000005ff007c0c */ /* 0x000fda000bf05300 */
[----:B------:R-:W-:Y:S05]  /*0910*/  @!P0 BRA `(.L_x_8) ;  /* 0x00000000000c8947 */ /* 0x000fea0003800000 */
[----:B------:R-:W0:Y:S02]  /*0920*/  LDC.64 R2, c[0x0][0x608] ;  /* 0x00018200ff027b82 */ /* 0x000e240000000a00 */
[----:B0-----:R1:W5:Y:S01]  /*0930*/  LDG.E R0, desc[UR12][R2.64] ;  /* 0x0000000c02007981 */ /* 0x001362000c1e1900 */
[----:B------:R-:W-:Y:S05]  /*0940*/  BRA `(.L_x_7) ;  /* 0x0000000000047947 */ /* 0x000fea0003800000 */
.L_x_8:
[----:B------:R-:W2:Y:S02]  /*0950*/  LDC R0, c[0x0][0x600] ;  /* 0x00018000ff007b82 */ /* 0x000ea40000000800 */
.L_x_7:
[----:B------:R-:W-:Y:S02]  /*0960*/  ULDC.64 UR4, c[0x0][0x620] ;  /* 0x0001880000047ab9 */ /* 0x000fe40000000a00 */
[----:B------:R-:W-:-:S04]  /*0970*/  ISETP.NE.U32.AND P0, PT, RZ, UR4, PT ;  /* 0x00000004ff007c0c */ /* 0x000fc8000bf05070 */
[----:B------:R-:W-:-:S13]  /*0980*/  ISETP.NE.AND.EX P0, PT, RZ, UR5, PT, P0 ;  /* 0x00000005ff007c0c */ /* 0x000fda000bf05300 */
[----:B------:R-:W-:Y:S05]  /*0990*/  @!P0 BRA `(.L_x_9) ;  /* 0x00000000001c8947 */ /* 0x000fea0003800000 */
[----:B01----:R-:W0:Y:S02]  /*09a0*/  LDC.64 R2, c[0x0][0x620] ;  /* 0x00018800ff027b82 */ /* 0x003e240000000a00 */
[----:B0-----:R-:W3:Y:S02]  /*09b0*/  LDG.E.64 R2, desc[UR12][R2.64] ;  /* 0x0000000c02027981 */ /* 0x001ee4000c1e1b00 */
[----:B---3--:R-:W-:-:S04]  /*09c0*/  ISETP.NE.U32.AND P0, PT, R2, RZ, PT ;  /* 0x000000ff0200720c */ /* 0x008fc80003f05070 */
[----:B------:R-:W-:-:S13]  /*09d0*/  ISETP.NE.AND.EX P0, PT, R3, RZ, PT, P0 ;  /* 0x000000ff0300720c */ /* 0x000fda0003f05300 */
[----:B------:R-:W-:Y:S05]  /*09e0*/  @!P0 BRA `(.L_x_9) ;  /* 0x0000000000088947 */ /* 0x000fea0003800000 */
[----:B------:R0:W5:Y:S01]  /*09f0*/  LD.E R2, desc[UR12][R2.64] ;  /* 0x0000000c02027980 */ /* 0x000162000c101900 */
[----:B------:R-:W-:Y:S05]  /*0a00*/  BRA `(.L_x_10) ;  /* 0x0000000000207947 */ /* 0x000fea0003800000 */
.L_x_9:
[----:B------:R-:W-:Y:S02]  /*0a10*/  ULDC.64 UR4, c[0x0][0x610] ;  /* 0x0001840000047ab9 */ /* 0x000fe40000000a00 */
[----:B------:R-:W-:-:S04]  /*0a20*/  ISETP.NE.U32.AND P0, PT, RZ, UR4, PT ;  /* 0x00000004ff007c0c */ /* 0x000fc8000bf05070 */
[----:B------:R-:W-:-:S13]  /*0a30*/  ISETP.NE.AND.EX P0, PT, RZ, UR5, PT, P0 ;  /* 0x00000005ff007c0c */ /* 0x000fda000bf05300 */
[----:B------:R-:W-:Y:S05]  /*0a40*/  @!P0 BRA `(.L_x_11) ;  /* 0x00000000000c8947 */ /* 0x000fea0003800000 */
[----:B01----:R-:W0:Y:S02]  /*0a50*/  LDC.64 R2, c[0x0][0x610] ;  /* 0x00018400ff027b82 */ /* 0x003e240000000a00 */
[----:B0-----:R1:W5:Y:S01]  /*0a60*/  LDG.E R2, desc[UR12][R2.64] ;  /* 0x0000000c02027981 */ /* 0x001362000c1e1900 */
[----:B------:R-:W-:Y:S05]  /*0a70*/  BRA `(.L_x_10) ;  /* 0x0000000000047947 */ /* 0x000fea0003800000 */
.L_x_11:
[----:B01----:R-:W3:Y:S02]  /*0a80*/  LDC R2, c[0x0][0x604] ;  /* 0x00018100ff027b82 */ /* 0x003ee40000000800 */
.L_x_10:
[----:B01----:R-:W0:Y:S01]  /*0a90*/  LDC R3, c[0x0][0x4d8] ;  /* 0x00013600ff037b82 */ /* 0x003e220000000800 */
[----:B------:R-:W-:-:S07]  /*0aa0*/  IABS R21, R5 ;  /* 0x0000000500157213 */ /* 0x000fce0000000000 */
[----:B------:R-:W1:Y:S01]  /*0ab0*/  LDC R22, c[0x0][0x4e0] ;  /* 0x00013800ff167b82 */ /* 0x000e620000000800 */
[----:B0-----:R-:W-:-:S05]  /*0ac0*/  VIADD R3, R3, 0x3f ;  /* 0x0000003f03037836 */ /* 0x001fca0000000000 */
[----:B------:R-:W-:-:S04]  /*0ad0*/  SHF.R.S32.HI R12, RZ, 0x1f, R3 ;  /* 0x0000001fff0c7819 */ /* 0x000fc80000011403 */
[----:B------:R-:W-:-:S04]  /*0ae0*/  LEA.HI R12, R12, R3, RZ, 0x6 ;  /* 0x000000030c0c7211 */ /* 0x000fc800078f30ff */
[----:B------:R-:W-:Y:S02]  /*0af0*/  SHF.R.S32.HI R16, RZ, 0x6, R12 ;  /* 0x00000006ff107819 */ /* 0x000fe4000001140c */
[----:B------:R-:W0:Y:S02]  /*0b00*/  LDC R12, c[0x0][0x4dc] ;  /* 0x00013700ff0c7b82 */ /* 0x000e240000000800 */
[----:B------:R-:W-:-:S04]  /*0b10*/  IABS R19, R16 ;  /* 0x0000001000137213 */ /* 0x000fc80000000000 */
[----:B------:R-:W4:Y:S08]  /*0b20*/  I2F.RP R3, R19 ;  /* 0x0000001300037306 */ /* 0x000f300000209400 */
[----:B----4-:R-:W4:Y:S01]  /*0b30*/  MUFU.RCP R3, R3 ;  /* 0x0000000300037308 */ /* 0x010f220000001000 */
[----:B0-----:R-:W-:Y:S01]  /*0b40*/  IABS R20, R12 ;  /* 0x0000000c00147213 */ /* 0x001fe20000000000 */
[----:B----4-:R-:W-:-:S06]  /*0b50*/  VIADD R14, R3, 0xffffffe ;  /* 0x0ffffffe030e7836 */ /* 0x010fcc0000000000 */
[----:B------:R0:W4:Y:S02]  /*0b60*/  F2I.FTZ.U32.TRUNC.NTZ R15, R14 ;  /* 0x0000000e000f7305 */ /* 0x000124000021f000 */
[----:B0-----:R-:W-:Y:S02]  /*0b70*/  IMAD.MOV.U32 R14, RZ, RZ, RZ ;  /* 0x000000ffff0e7224 */ /* 0x001fe400078e00ff */
[----:B----4-:R-:W-:-:S04]  /*0b80*/  IMAD.MOV R18, RZ, RZ, -R15 ;  /* 0x000000ffff127224 */ /* 0x010fc800078e0a0f */
[----:B------:R-:W-:Y:S01]  /*0b90*/  IMAD R17, R18, R19, RZ ;  /* 0x0000001312117224 */ /* 0x000fe200078e02ff */
[----:B------:R-:W-:-:S03]  /*0ba0*/  IABS R18, R16 ;  /* 0x0000001000127213 */ /* 0x000fc60000000000 */
[----:B------:R-:W-:Y:S02]  /*0bb0*/  IMAD.HI.U32 R15, R15, R17, R14 ;  /* 0x000000110f0f7227 */ /* 0x000fe400078e000e */
[----:B------:R-:W0:Y:S02]  /*0bc0*/  I2F.RP R17, R20 ;  /* 0x0000001400117306 */ /* 0x000e240000209400 */
[----:B------:R-:W-:Y:S02]  /*0bd0*/  IMAD.MOV.U32 R14, RZ, RZ, R21 ;  /* 0x000000ffff0e7224 */ /* 0x000fe400078e0015 */
[----:B------:R-:W-:Y:S02]  /*0be0*/  IMAD.MOV R18, RZ, RZ, -R18 ;  /* 0x000000ffff127224 */ /* 0x000fe400078e0a12 */
[----:B------:R-:W-:-:S04]  /*0bf0*/  IMAD.HI.U32 R3, R15, R14, RZ ;  /* 0x0000000e0f037227 */ /* 0x000fc800078e00ff */
[----:B------:R-:W-:-:S05]  /*0c00*/  IMAD R14, R3, R18, R14 ;  /* 0x00000012030e7224 */ /* 0x000fca00078e020e */
[----:B------:R-:W-:Y:S01]  /*0c10*/  ISETP.GT.U32.AND P2, PT, R19, R14, PT ;  /* 0x0000000e1300720c */ /* 0x000fe20003f44070 */
[----:B0-----:R-:W0:-:S12]  /*0c20*/  MUFU.RCP R17, R17 ;  /* 0x0000001100117308 */ /* 0x001e180000001000 */
[----:B------:R-:W-:Y:S02]  /*0c30*/  @!P2 IMAD.IADD R14, R14, 0x1, -R19 ;  /* 0x000000010e0ea824 */ /* 0x000fe400078e0a13 */
[----:B------:R-:W-:Y:S01]  /*0c40*/  @!P2 VIADD R3, R3, 0x1 ;  /* 0x000000010303a836 */ /* 0x000fe20000000000 */
[----:B------:R-:W-:Y:S01]  /*0c50*/  ISETP.NE.AND P2, PT, R16, RZ, PT ;  /* 0x000000ff1000720c */ /* 0x000fe20003f45270 */
[----:B0-----:R-:W-:Y:S01]  /*0c60*/  VIADD R15, R17, 0xffffffe ;  /* 0x0ffffffe110f7836 */ /* 0x001fe20000000000 */
[----:B------:R-:W-:Y:S02]  /*0c70*/  ISETP.GE.U32.AND P0, PT, R14, R19, PT ;  /* 0x000000130e00720c */ /* 0x000fe40003f06070 */
[----:B------:R-:W-:Y:S02]  /*0c80*/  LOP3.LUT R14, R5, R16, RZ, 0x3c, !PT ;  /* 0x00000010050e7212 */ /* 0x000fe400078e3cff */
[----:B-1----:R-:W-:Y:S01]  /*0c90*/  IABS R19, R22 ;  /* 0x0000001600137213 */ /* 0x002fe20000000000 */
[----:B------:R-:W0:Y:S01]  /*0ca0*/  F2I.FTZ.U32.TRUNC.NTZ R15, R15 ;  /* 0x0000000f000f7305 */ /* 0x000e22000021f000 */
[----:B------:R-:W-:Y:S01]  /*0cb0*/  ISETP.GE.AND P3, PT, R14, RZ, PT ;  /* 0x000000ff0e00720c */ /* 0x000fe20003f66270 */
[----:B------:R-:W-:-:S06]  /*0cc0*/  IMAD.MOV.U32 R14, RZ, RZ, RZ ;  /* 0x000000ffff0e7224 */ /* 0x000fcc00078e00ff */
[----:B------:R-:W-:-:S04]  /*0cd0*/  @P0 VIADD R3, R3, 0x1 ;  /* 0x0000000103030836 */ /* 0x000fc80000000000 */
[----:B------:R-:W-:Y:S02]  /*0ce0*/  IMAD.MOV.U32 R21, RZ, RZ, R3 ;  /* 0x000000ffff157224 */ /* 0x000fe400078e0003 */
[----:B0-----:R-:W-:Y:S02]  /*0cf0*/  IMAD.MOV R3, RZ, RZ, -R15 ;  /* 0x000000ffff037224 */ /* 0x001fe400078e0a0f */
[----:B------:R-:W-:Y:S01]  /*0d00*/  @!P3 IMAD.MOV R21, RZ, RZ, -R21 ;  /* 0x000000ffff15b224 */ /* 0x000fe200078e0a15 */
[----:B------:R-:W-:Y:S01]  /*0d10*/  @!P2 LOP3.LUT R21, RZ, R16, RZ, 0x33, !PT ;  /* 0x00000010ff15a212 */ /* 0x000fe200078e33ff */
[----:B------:R-:W-:-:S03]  /*0d20*/  IMAD R3, R3, R20, RZ ;  /* 0x0000001403037224 */ /* 0x000fc600078e02ff */
[----:B------:R-:W-:Y:S01]  /*0d30*/  IABS R17, R21 ;  /* 0x0000001500117213 */ /* 0x000fe20000000000 */
[----:B------:R-:W-:-:S04]  /*0d40*/  IMAD.HI.U32 R14, R15, R3, R14 ;  /* 0x000000030f0e7227 */ /* 0x000fc800078e000e */
[----:B------:R-:W-:Y:S02]  /*0d50*/  IMAD.MOV.U32 R3, RZ, RZ, R17 ;  /* 0x000000ffff037224 */ /* 0x000fe400078e0011 */
[----:B------:R-:W0:Y:S02]  /*0d60*/  I2F.RP R17, R19 ;  /* 0x0000001300117306 */ /* 0x000e240000209400 */
[----:B------:R-:W-:-:S04]  /*0d70*/  IMAD.HI.U32 R14, R14, R3, RZ ;  /* 0x000000030e0e7227 */ /* 0x000fc800078e00ff */
[----:B------:R-:W-:-:S04]  /*0d80*/  IMAD.MOV R15, RZ, RZ, -R14 ;  /* 0x000000ffff0f7224 */ /* 0x000fc800078e0a0e */
[C---:B------:R-:W-:Y:S01]  /*0d90*/  IMAD R3, R20.reuse, R15, R3 ;  /* 0x0000000f14037224 */ /* 0x040fe200078e0203 */
[----:B0-----:R-:W0:Y:S04]  /*0da0*/  MUFU.RCP R17, R17 ;  /* 0x0000001100117308 */ /* 0x001e280000001000 */
[----:B------:R-:W-:-:S13]  /*0db0*/  ISETP.GT.U32.AND P2, PT, R20, R3, PT ;  /* 0x000000031400720c */ /* 0x000fda0003f44070 */
[----:B------:R-:W-:Y:S02]  /*0dc0*/  @!P2 IMAD.IADD R3, R3, 0x1, -R20 ;  /* 0x000000010303a824 */ /* 0x000fe400078e0a14 */
[----:B------:R-:W-:Y:S01]  /*0dd0*/  @!P2 VIADD R14, R14, 0x1 ;  /* 0x000000010e0ea836 */ /* 0x000fe20000000000 */
[----:B------:R-:W-:Y:S01]  /*0de0*/  ISETP.NE.AND P2, PT, R12, RZ, PT ;  /* 0x000000ff0c00720c */ /* 0x000fe20003f45270 */
[----:B0-----:R-:W-:Y:S01]  /*0df0*/  VIADD R15, R17, 0xffffffe ;  /* 0x0ffffffe110f7836 */ /* 0x001fe20000000000 */
[----:B------:R-:W-:Y:S02]  /*0e00*/  ISETP.GE.U32.AND P0, PT, R3, R20, PT ;  /* 0x000000140300720c */ /* 0x000fe40003f06070 */
[----:B------:R-:W-:-:S03]  /*0e10*/  LOP3.LUT R3, R21, R12, RZ, 0x3c, !PT ;  /* 0x0000000c15037212 */ /* 0x000fc600078e3cff */
[----:B------:R-:W0:Y:S01]  /*0e20*/  F2I.FTZ.U32.TRUNC.NTZ R15, R15 ;  /* 0x0000000f000f7305 */ /* 0x000e22000021f000 */
[----:B------:R-:W-:-:S07]  /*0e30*/  ISETP.GE.AND P3, PT, R3, RZ, PT ;  /* 0x000000ff0300720c */ /* 0x000fce0003f66270 */
[----:B------:R-:W-:-:S04]  /*0e40*/  @P0 VIADD R14, R14, 0x1 ;  /* 0x000000010e0e0836 */ /* 0x000fc80000000000 */
[----:B------:R-:W-:Y:S02]  /*0e50*/  IMAD.MOV.U32 R23, RZ, RZ, R14 ;  /* 0x000000ffff177224 */ /* 0x000fe400078e000e */
[----:B0-----:R-:W-:Y:S02]  /*0e60*/  IMAD.MOV R14, RZ, RZ, -R15 ;  /* 0x000000ffff0e7224 */ /* 0x001fe400078e0a0f */
[----:B------:R-:W-:Y:S01]  /*0e70*/  @!P3 IMAD.MOV R23, RZ, RZ, -R23 ;  /* 0x000000ffff17b224 */ /* 0x000fe200078e0a17 */
[----:B------:R-:W-:Y:S01]  /*0e80*/  @!P2 LOP3.LUT R23, RZ, R12, RZ, 0x33, !PT ;  /* 0x0000000cff17a212 */ /* 0x000fe200078e33ff */
[----:B------:R-:W-:Y:S02]  /*0e90*/  IMAD R3, R14, R19, RZ ;  /* 0x000000130e037224 */ /* 0x000fe400078e02ff */
[----:B------:R-:W-:Y:S01]  /*0ea0*/  IMAD.MOV.U32 R14, RZ, RZ, RZ ;  /* 0x000000ffff0e7224 */ /* 0x000fe200078e00ff */
[----:B------:R-:W-:-:S03]  /*0eb0*/  IABS R17, R23 ;  /* 0x0000001700117213 */ /* 0x000fc60000000000 */
[----:B------:R-:W-:-:S04]  /*0ec0*/  IMAD.HI.U32 R14, R15, R3, R14 ;  /* 0x000000030f0e7227 */ /* 0x000fc800078e000e */
[----:B------:R-:W-:-:S04]  /*0ed0*/  IMAD.MOV.U32 R15, RZ, RZ, R17 ;  /* 0x000000ffff0f7224 */ /* 0x000fc800078e0011 */
[----:B------:R-:W-:-:S04]  /*0ee0*/  IMAD.HI.U32 R3, R14, R15, RZ ;  /* 0x0000000f0e037227 */ /* 0x000fc800078e00ff */
[----:B------:R-:W-:-:S04]  /*0ef0*/  IMAD.MOV R14, RZ, RZ, -R3 ;  /* 0x000000ffff0e7224 */ /* 0x000fc800078e0a03 */
[----:B------:R-:W-:Y:S02]  /*0f00*/  IMAD R14, R19, R14, R15 ;  /* 0x0000000e130e7224 */ /* 0x000fe400078e020f */
[----:B------:R-:W-:-:S03]  /*0f10*/  IMAD.MOV R15, RZ, RZ, -R23 ;  /* 0x000000ffff0f7224 */ /* 0x000fc600078e0a17 */
[----:B------:R-:W-:-:S13]  /*0f20*/  ISETP.GT.U32.AND P2, PT, R19, R14, PT ;  /* 0x0000000e1300720c */ /* 0x000fda0003f44070 */
[----:B------:R-:W-:Y:S02]  /*0f30*/  @!P2 IMAD.IADD R14, R14, 0x1, -R19 ;  /* 0x000000010e0ea824 */ /* 0x000fe400078e0a13 */
[----:B------:R-:W-:Y:S01]  /*0f40*/  @!P2 VIADD R3, R3, 0x1 ;  /* 0x000000010303a836 */ /* 0x000fe20000000000 */
[----:B------:R-:W-:Y:S02]  /*0f50*/  ISETP.NE.AND P2, PT, R22, RZ, PT ;  /* 0x000000ff1600720c */ /* 0x000fe40003f45270 */
[----:B------:R-:W-:Y:S02]  /*0f60*/  ISETP.GE.U32.AND P0, PT, R14, R19, PT ;  /* 0x000000130e00720c */ /* 0x000fe40003f06070 */
[----:B------:R-:W-:-:S04]  /*0f70*/  LOP3.LUT R14, R23, R22, RZ, 0x3c, !PT ;  /* 0x00000016170e7212 */ /* 0x000fc800078e3cff */
[----:B------:R-:W-:Y:S01]  /*0f80*/  ISETP.GE.AND P3, PT, R14, RZ, PT ;  /* 0x000000ff0e00720c */ /* 0x000fe20003f66270 */
[----:B------:R-:W-:-:S04]  /*0f90*/  IMAD.MOV R14, RZ, RZ, -R21 ;  /* 0x000000ffff0e7224 */ /* 0x000fc800078e0a15 */
[----:B------:R-:W-:Y:S02]  /*0fa0*/  IMAD R16, R16, R14, R5 ;  /* 0x0000000e10107224 */ /* 0x000fe400078e0205 */
[----:B------:R-:W-:Y:S02]  /*0fb0*/  @P0 VIADD R3, R3, 0x1 ;  /* 0x0000000103030836 */ /* 0x000fe40000000000 */
[----:B------:R-:W-:-:S04]  /*0fc0*/  IMAD R5, R12, R15, R21 ;  /* 0x0000000f0c057224 */ /* 0x000fc800078e0215 */
[----:B------:R-:W-:Y:S01]  /*0fd0*/  @!P3 IMAD.MOV R3, RZ, RZ, -R3 ;  /* 0x000000ffff03b224 */ /* 0x000fe200078e0a03 */
[----:B------:R-:W-:-:S05]  /*0fe0*/  @!P2 LOP3.LUT R3, RZ, R22, RZ, 0x33, !PT ;  /* 0x00000016ff03a212 */ /* 0x000fca00078e33ff */
[----:B------:R-:W-:-:S04]  /*0ff0*/  IMAD.MOV R17, RZ, RZ, -R3 ;  /* 0x000000ffff117224 */ /* 0x000fc800078e0a03 */
[----:B------:R-:W-:Y:S01]  /*1000*/  IMAD R22, R22, R17, R23 ;  /* 0x0000001116167224 */ /* 0x000fe200078e0217 */
[----:B------:R-:W-:Y:S06]  /*1010*/  @!P1 BRA `(.L_x_12) ;  /* 0x00000000000c9947 */ /* 0x000fec0003800000 */
[----:B------:R-:W-:Y:S01]  /*1020*/  UCGABAR_WAIT ;  /* 0x0000000000007dc7 */ /* 0x000fe20008000000 */
[----:B------:R-:W-:Y:S01]  /*1030*/  CCTL.IVALL ;  /* 0x00000000ff00798f */ /* 0x000fe20002000000 */
[----:B------:R-:W-:Y:S05]  /*1040*/  BRA `(.L_x_13) ;  /* 0x0000000000047947 */ /* 0x000fea0003800000 */
.L_x_12:
[----:B------:R-:W-:Y:S06]  /*1050*/  BAR.SYNC.DEFER_BLOCKING 0x0 ;  /* 0x0000000000007b1d */ /* 0x000fec0000010000 */
.L_x_13:
[----:B------:R-:W-:-:S13]  /*1060*/  ISETP.NE.AND P0, PT, R10, RZ, PT ;  /* 0x000000ff0a00720c */ /* 0x000fda0003f05270 */
[----:B------:R-:W-:Y:S05]  /*1070*/  @!P0 BRA `(.L_x_14) ;  /* 0x0000003400a88947 */ /* 0x000fea0003800000 */
[----:B------:R-:W-:-:S13]  /*1080*/  ISETP.NE.AND P0, PT, R10, 0x1, PT ;  /* 0x000000010a00780c */ /* 0x000fda0003f05270 */
[----:B------:R-:W-:Y:S05]  /*1090*/  @P0 EXIT ;  /* 0x000000000000094d */ /* 0x000fea0003800000 */
[----:B------:R-:W0:Y:S01]  /*10a0*/  LDC R9, c[0x0][0x294] ;  /* 0x0000a500ff097b82 */ /* 0x000e220000000800 */
[----:B------:R-:W-:Y:S01]  /*10b0*/  UMOV UR4, URZ ;  /* 0x0000003f00047c82 */ /* 0x000fe20008000000 */
[----:B------:R-:W-:Y:S02]  /*10c0*/  CS2R R54, SRZ ;  /* 0x0000000000367805 */ /* 0x000fe4000001ff00 */
[----:B------:R-:W-:Y:S02]  /*10d0*/  CS2R R24, SRZ ;  /* 0x0000000000187805 */ /* 0x000fe4000001ff00 */
[----:B------:R-:W-:Y:S02]  /*10e0*/  CS2R R26, SRZ ;  /* 0x00000000001a7805 */ /* 0x000fe4000001ff00 */
[----:B------:R-:W-:Y:S02]  /*10f0*/  CS2R R28, SRZ ;  /* 0x00000000001c7805 */ /* 0x000fe4000001ff00 */
[----:B------:R-:W-:-:S02]  /*1100*/  CS2R R30, SRZ ;  /* 0x00000000001e7805 */ /* 0x000fc4000001ff00 */
[----:B------:R-:W-:Y:S02]  /*1110*/  CS2R R32, SRZ ;  /* 0x0000000000207805 */ /* 0x000fe4000001ff00 */
        /* <DEDUP_REMOVED lines=10> */
[----:B0-----:R-:W-:-:S13]  /*11c0*/  ISETP.GE.AND P0, PT, R9, 0x1, PT ;  /* 0x000000010900780c */ /* 0x001fda0003f06270 */
[----:B------:R-:W-:Y:S05]  /*11d0*/  @!P0 BRA `(.L_x_15) ;  /* 0x0000000000a08947 */ /* 0x000fea0003800000 */
[----:B------:R-:W-:-:S04]  /*11e0*/  LOP3.LUT R8, R6, 0x1, RZ, 0xfc, !PT ;  /* 0x0000000106087812 */ /* 0x000fc800078efcff */
[----:B------:R-:W-:-:S13]  /*11f0*/  ISETP.NE.AND P0, PT, R8, 0x3, PT ;  /* 0x000000030800780c */ /* 0x000fda0003f05270 */
[----:B------:R-:W-:Y:S05]  /*1200*/  @!P0 BRA `(.L_x_16) ;  /* 0x0000000000048947 */ /* 0x000fea0003800000 */
[----:B------:R-:W-:Y:S01]  /*1210*/  BPT.TRAP 0x1 ;  /* 0x000000040000795c */ /* 0x000fe20000300000 */
.L_x_16:
[----:B------:R-:W0:Y:S01]  /*1220*/  S2UR UR5, SR_CgaCtaId ;  /* 0x00000000000579c3 */ /* 0x000e220000008800 */
[----:B------:R-:W-:Y:S01]  /*1230*/  SHF.L.U32 R8, RZ, 0x1f, RZ ;  /* 0x0000001fff087819 */ /* 0x000fe200000006ff */
[----:B------:R-:W-:Y:S02]  /*1240*/  UMOV UR4, 0x400 ;  /* 0x0000040000047882 */ /* 0x000fe40000000000 */
[----:B0-----:R-:W-:-:S12]  /*1250*/  ULEA UR4, UR5, UR4, 0x18 ;  /* 0x0000000405047291 */ /* 0x001fd8000f8ec03f */
.L_x_17:
[----:B0-----:R-:W-:-:S04]  /*1260*/  IMAD.U32 R11, RZ, RZ, UR4 ;  /* 0x00000004ff0b7e24 */ /* 0x001fc8000f8e00ff */
[----:B------:R0:W1:Y:S03]  /*1270*/  SYNCS.PHASECHK.TRANS64.TRYWAIT P0, [R11+URZ+0x38000], R8 ;  /* 0x038000080b0075a7 */ /* 0x000066000800017f */
[----:B-1----:R-:W-:Y:S05]  /*1280*/  @!P0 NANOSLEEP.SYNCS 0x989680 ;  /* 0x009896800000895d */ /* 0x002fea0003900000 */
[----:B------:R-:W1:Y:S02]  /*1290*/  @!P0 SYNCS.PHASECHK.TRANS64 P0, [R11+URZ+0x38000], R8 ;  /* 0x038000080b0085a7 */ /* 0x000e64000800007f */
[----:B-1----:R-:W-:Y:S05]  /*12a0*/  @!P0 BRA `(.L_x_17) ;  /* 0xfffffffc00ec8947 */ /* 0x002fea000383ffff */
[----:B------:R-:W-:Y:S01]  /*12b0*/  UIADD3 UR5, UR4, 0x1c000, URZ ;  /* 0x0001c00004057890 */ /* 0x000fe2000fffe03f */
[----:B------:R-:W-:Y:S01]  /*12c0*/  WARPGROUP.ARRIVE ;  /* 0x00000000000079c5 */ /* 0x000fe20000000000 */
[----:B------:R-:W-:Y:S02]  /*12d0*/  USHF.R.U32.HI UR4, URZ, 0x4, UR4 ;  /* 0x000000043f047899 */ /* 0x000fe40008011604 */
[----:B------:R-:W-:Y:S02]  /*12e0*/  USHF.R.U32.HI UR5, URZ, 0x4, UR5 ;  /* 0x000000043f057899 */ /* 0x000fe40008011605 */
[----:B------:R-:W-:Y:S02]  /*12f0*/  ULOP3.LUT UR8, UR4, 0x3fff, URZ, 0xc0, !UPT ;  /* 0x00003fff04087892 */ /* 0x000fe4000f8ec03f */
[----:B------:R-:W-:Y:S01]  /*1300*/  ULOP3.LUT UR9, UR5, 0x3fff, URZ, 0xc0, !UPT ;  /* 0x00003fff05097892 */ /* 0x000fe2000f8ec03f */
[----:B------:R-:W-:Y:S02]  /*1310*/  UMOV UR7, 0x40000040 ;  /* 0x4000004000077882 */ /* 0x000fe40000000000 */
[----:B------:R-:W-:-:S02]  /*1320*/  UMOV UR5, 0x40000040 ;  /* 0x4000004000057882 */ /* 0x000fc40000000000 */
[----:B------:R-:W-:Y:S02]  /*1330*/  UMOV UR4, UR8 ;  /* 0x0000000800047c82 */ /* 0x000fe40008000000 */
[----:B------:R-:W-:Y:S02]  /*1340*/  UMOV UR6, UR9 ;  /* 0x0000000900067c82 */ /* 0x000fe40008000000 */
[----:B------:R-:W-:Y:S01]  /*1350*/  HGMMA.64x64x16.F32 R24, gdesc[UR4].tnspA.tnspB, RZ, !UPT ;  /* 0x60e00000041879f0 */ /* 0x000fe2000c7008ff */
[----:B------:R-:W-:Y:S02]  /*1360*/  UIADD3 UR4, UR8, 0x80, URZ ;  /* 0x0000008008047890 */ /* 0x000fe4000fffe03f */
[----:B------:R-:W-:Y:S01]  /*1370*/  UIADD3 UR6, UR9, 0x80, URZ ;  /* 0x0000008009067890 */ /* 0x000fe2000fffe03f */
[----:B------:R-:W-:Y:S01]  /*1380*/  UMOV UR5, 0x40000040 ;  /* 0x4000004000057882 */ /* 0x000fe20000000000 */
[----:B------:R-:W-:-:S07]  /*1390*/  UMOV UR7, 0x40000040 ;  /* 0x4000004000077882 */ /* 0x000fce0000000000 */
[----:B------:R-:W-:Y:S01]  /*13a0*/  HGMMA.64x64x16.F32 R24, gdesc[UR4].tnspA.tnspB, R24 ;  /* 0x60e00000041879f0 */ /* 0x000fe20008700818 */
        /* <DEDUP_REMOVED lines=9> */
[----:B------:R-:W-:Y:S01]  /*1440*/  HGMMA.64x64x16.F32 R24, gdesc[UR4].tnspA.tnspB, R24, gsb0 ;  /* 0x60e00000041879f0 */ /* 0x000fe20008000818 */
[----:B------:R-:W-:-:S05]  /*1450*/  UMOV UR4, 0x1 ;  /* 0x0000000100047882 */ /* 0x000fca0000000000 */
.L_x_15:
[----:B0-----:R-:W-:-:S05]  /*1460*/  VIADD R8, R9, 0x3f ;  /* 0x0000003f09087836 */ /* 0x001fca0000000000 */
[----:B------:R-:W-:-:S04]  /*1470*/  SHF.R.S32.HI R9, RZ, 0x1f, R8 ;  /* 0x0000001fff097819 */ /* 0x000fc80000011408 */
[----:B------:R-:W-:-:S04]  /*1480*/  LEA.HI R9, R9, R8, RZ, 0x6 ;  /* 0x0000000809097211 */ /* 0x000fc800078f30ff */
[----:B------:R-:W-:-:S04]  /*1490*/  SHF.R.S32.HI R9, RZ, 0x6, R9 ;  /* 0x00000006ff097819 */ /* 0x000fc80000011409 */
[----:B------:R-:W-:-:S05]  /*14a0*/  VIMNMX R8, R9, 0x1, PT ;  /* 0x0000000109087848 */ /* 0x000fca0003fe0100 */
[----:B------:R-:W-:-:S05]  /*14b0*/  IMAD.IADD R8, R9, 0x1, -R8 ;  /* 0x0000000109087824 */ /* 0x000fca00078e0a08 */
[----:B------:R-:W-:-:S13]  /*14c0*/  ISETP.GE.AND P0, PT, R8, 0x1, PT ;  /* 0x000000010800780c */ /* 0x000fda0003f06270 */
[----:B------:R-:W-:Y:S05]  /*14d0*/  @!P0 BRA `(.L_x_18) ;  /* 0x0000000400108947 */ /* 0x000fea0003800000 */
[----:B------:R-:W0:Y:S01]  /*14e0*/  S2UR UR6, SR_CgaCtaId ;  /* 0x00000000000679c3 */ /* 0x000e220000008800 */
[----:B------:R-:W-:Y:S01]  /*14f0*/  UMOV UR5, 0x400 ;  /* 0x0000040000057882 */ /* 0x000fe20000000000 */
[----:B------:R-:W-:Y:S01]  /*1500*/  LOP3.LUT R13, R6, 0x1, RZ, 0xfc, !PT ;  /* 0x00000001060d7812 */ /* 0x000fe200078efcff */
[----:B------:R-:W-:Y:S01]  /*1510*/  IMAD.MOV.U32 R12, RZ, RZ, RZ ;  /* 0x000000ffff0c7224 */ /* 0x000fe200078e00ff */
[----:B------:R-:W-:Y:S01]  /*1520*/  UISETP.NE.U32.AND UP0, UPT, UR4, URZ, UPT ;  /* 0x0000003f0400728c */ /* 0x000fe2000bf05070 */
[----:B------:R-:W-:Y:S01]  /*1530*/  IMAD.MOV.U32 R9, RZ, RZ, RZ ;  /* 0x000000ffff097224 */ /* 0x000fe200078e00ff */
[----:B0-----:R-:W-:-:S04]  /*1540*/  ULEA UR7, UR6, UR5, 0x18 ;  /* 0x0000000506077291 */ /* 0x001fc8000f8ec03f */
[----:B------:R-:W-:Y:S02]  /*1550*/  UIADD3 UR6, UR7, 0x1c000, URZ ;  /* 0x0001c00007067890 */ /* 0x000fe4000fffe03f */
[----:B------:R-:W-:Y:S02]  /*1560*/  USHF.R.U32.HI UR5, URZ, 0x4, UR7 ;  /* 0x000000043f057899 */ /* 0x000fe40008011607 */
[----:B------:R-:W-:Y:S02]  /*1570*/  USHF.R.U32.HI UR6, URZ, 0x4, UR6 ;  /* 0x000000043f067899 */ /* 0x000fe40008011606 */
[----:B------:R-:W-:Y:S02]  /*1580*/  ULOP3.LUT UR14, UR5, 0x3fff, URZ, 0xc0, !UPT ;  /* 0x00003fff050e7892 */ /* 0x000fe4000f8ec03f */
[----:B------:R-:W-:-:S12]  /*1590*/  ULOP3.LUT UR15, UR6, 0x3fff, URZ, 0xc0, !UPT ;  /* 0x00003fff060f7892 */ /* 0x000fd8000f8ec03f */
.L_x_23:
[----:B------:R-:W-:-:S13]  /*15a0*/  ISETP.NE.AND P1, PT, R13, 0x3, PT ;  /* 0x000000030d00780c */ /* 0x000fda0003f25270 */
[----:B------:R-:W-:Y:S05]  /*15b0*/  @!P1 BRA `(.L_x_19) ;  /* 0x0000000000049947 */ /* 0x000fea0003800000 */
[----:B------:R-:W-:Y:S01]  /*15c0*/  BPT.TRAP 0x1 ;  /* 0x000000040000795c */ /* 0x000fe20000300000 */
.L_x_19:
[----:B------:R-:W-:Y:S01]  /*15d0*/  SHF.L.U32 R10, R12, 0x1f, RZ ;  /* 0x0000001f0c0a7819 */ /* 0x000fe200000006ff */
[----:B------:R-:W-:-:S12]  /*15e0*/  ULEA UR5, UR4, UR7, 0x3 ;  /* 0x0000000704057291 */ /* 0x000fd8000f8e183f */
.L_x_20:
[----:B0-----:R-:W-:-:S04]  /*15f0*/  IMAD.U32 R11, RZ, RZ, UR5 ;  /* 0x00000005ff0b7e24 */ /* 0x001fc8000f8e00ff */
[----:B------:R0:W1:Y:S03]  /*1600*/  SYNCS.PHASECHK.TRANS64.TRYWAIT P0, [R11+URZ+0x38000], R10 ;  /* 0x0380000a0b0075a7 */ /* 0x000066000800017f */
[----:B-1----:R-:W-:Y:S05]  /*1610*/  @!P0 NANOSLEEP.SYNCS 0x989680 ;  /* 0x009896800000895d */ /* 0x002fea0003900000 */
[----:B------:R-:W1:Y:S02]  /*1620*/  @!P0 SYNCS.PHASECHK.TRANS64 P0, [R11+URZ+0x38000], R10 ;  /* 0x0380000a0b0085a7 */ /* 0x000e64000800007f */
[----:B-1----:R-:W-:Y:S05]  /*1630*/  @!P0 BRA `(.L_x_20) ;  /* 0xfffffffc00ec8947 */ /* 0x002fea000383ffff */
[----:B------:R-:W-:Y:S01]  /*1640*/  ULEA UR5, UR4, UR14, 0x9 ;  /* 0x0000000e04057291 */ /* 0x000fe2000f8e483f */
[----:B------:R-:W-:Y:S01]  /*1650*/  WARPGROUP.ARRIVE ;  /* 0x00000000000079c5 */ /* 0x000fe20000000000 */
[----:B------:R-:W-:Y:S01]  /*1660*/  ULEA UR6, UR4, UR15, 0x9 ;  /* 0x0000000f04067291 */ /* 0x000fe2000f8e483f */
[----:B------:R-:W-:Y:S01]  /*1670*/  UMOV UR9, 0x40000040 ;  /* 0x4000004000097882 */ /* 0x000fe20000000000 */
[----:B------:R-:W-:-:S03]  /*1680*/  UMOV UR11, 0x40000040 ;  /* 0x40000040000b7882 */ /* 0x000fc60000000000 */
[----:B------:R-:W-:Y:S02]  /*1690*/  UMOV UR8, UR5 ;  /* 0x0000000500087c82 */ /* 0x000fe40008000000 */
[----:B------:R-:W-:Y:S02]  /*16a0*/  UMOV UR10, UR6 ;  /* 0x00000006000a7c82 */ /* 0x000fe40008000000 */
[----:B------:R-:W-:Y:S01]  /*16b0*/  HGMMA.64x64x16.F32 R24, gdesc[UR8].tnspA.tnspB, R24, UP0 ;  /* 0x60e00000081879f0 */ /* 0x000fe2000bf00818 */
        /* <DEDUP_REMOVED lines=14> */
[----:B------:R-:W-:Y:S03]  /*17a0*/  HGMMA.64x64x16.F32 R24, gdesc[UR8].tnspA.tnspB, R24, gsb0 ;  /* 0x60e00000081879f0 */ /* 0x000fe60008000818 */
[----:B------:R-:W-:Y:S02]  /*17b0*/  WARPGROUP.DEPBAR.LE gsb0, 0x1 ;  /* 0x00008000000079c5 */ /* 0x000fe40000010100 */
[----:B------:R-:W-:Y:S05]  /*17c0*/  @!P1 BRA `(.L_x_21) ;  /* 0x0000000000049947 */ /* 0x000fea0003800000 */
[----:B------:R-:W-:Y:S01]  /*17d0*/  BPT.TRAP 0x1 ;  /* 0x000000040000795c */ /* 0x000fe20000300000 */
.L_x_21:
[----:B------:R-:W-:-:S13]  /*17e0*/  ISETP.NE.AND P0, PT, R7, RZ, PT ;  /* 0x000000ff0700720c */ /* 0x000fda0003f05270 */
[----:B0-----:R-:W-:-:S05]  /*17f0*/  @P0 LEA R10, R9, UR7, 0x3 ;  /* 0x00000007090a0c11 */ /* 0x001fca000f8e18ff */
[----:B------:R-:W-:-:S05]  /*1800*/  @P0 VIADD R11, R10, 0x38070 ;  /* 0x000380700a0b0836 */ /* 0x000fca0000000000 */
[----:B------:R-:W-:-:S04]  /*1810*/  @P0 PRMT R11, R4, 0x654, R11 ;  /* 0x00000654040b0816 */ /* 0x000fc8000000000b */
[----:B------:R0:W-:Y:S01]  /*1820*/  @P0 SYNCS.ARRIVE.TRANS64.RED.A1T0 RZ, [R11+URZ], RZ ;  /* 0x000000ff0bff09a7 */ /* 0x0001e2000810043f */
[----:B------:R-:W-:-:S13]  /*1830*/  ISETP.GT.U32.AND P0, PT, R6, 0x1, PT ;  /* 0x000000010600780c */ /* 0x000fda0003f04070 */
[----:B0-----:R-:W-:Y:S05]  /*1840*/  @P0 BRA `(.L_x_22) ;  /* 0x0000000000040947 */ /* 0x001fea0003800000 */
[----:B------:R-:W-:Y:S01]  /*1850*/  BPT.TRAP 0x1 ;  /* 0x000000040000795c */ /* 0x000fe20000300000 */
.L_x_22:
[----:B------:R-:W-:Y:S01]  /*1860*/  UIADD3 UR4, UR4, 0x1, URZ ;  /* 0x0000000104047890 */ /* 0x000fe2000fffe03f */
[C---:B------:R-:W-:Y:S01]  /*1870*/  ISETP.GT.AND P1, PT, R8.reuse, 0x1, PT ;  /* 0x000000010800780c */ /* 0x040fe20003f24270 */
[----:B------:R-:W-:Y:S02]  /*1880*/  VIADD R9, R9, 0x1 ;  /* 0x0000000109097836 */ /* 0x000fe40000000000 */
[----:B------:R-:W-:Y:S01]  /*1890*/  UISETP.NE.AND UP0, UPT, UR4, 0xe, UPT ;  /* 0x0000000e0400788c */ /* 0x000fe2000bf05270 */
[----:B------:R-:W-:Y:S02]  /*18a0*/  VIADD R8, R8, 0xffffffff ;  /* 0xffffffff08087836 */ /* 0x000fe40000000000 */
[C---:B------:R-:W-:Y:S01]  /*18b0*/  ISETP.NE.AND P0, PT, R9.reuse, 0xe, PT ;  /* 0x0000000e0900780c */ /* 0x040fe20003f05270 */
[----:B------:R-:W-:Y:S02]  /*18c0*/  USEL UR5, URZ, 0x1, UP0 ;  /* 0x000000013f057887 */ /* 0x000fe40008000000 */
[----:B------:R-:W-:Y:S01]  /*18d0*/  USEL UR4, UR4, URZ, UP0 ;  /* 0x0000003f04047287 */ /* 0x000fe20008000000 */
[----:B------:R-:W-:Y:S01]  /*18e0*/  SEL R9, R9, RZ, P0 ;  /* 0x000000ff09097207 */ /* 0x000fe20000000000 */
[----:B------:R-:W-:-:S02]  /*18f0*/  UPLOP3.LUT UP0, UPT, UPT, UPT, UPT, 0x80, 0x0 ;  /* 0x000000000000789c */ /* 0x000fc40003f0f070 */
[----:B------:R-:W-:Y:S01]  /*1900*/  LOP3.LUT R12, R12, UR5, RZ, 0x3c, !PT ;  /* 0x000000050c0c7c12 */ /* 0x000fe2000f8e3cff */
[----:B------:R-:W-:Y:S08]  /*1910*/  @P1 BRA `(.L_x_23) ;  /* 0xfffffffc00201947 */ /* 0x000ff0000383ffff */
.L_x_18:
[----:B------:R-:W0:Y:S01]  /*1920*/  LDC R8, c[0x0][0x294] ;  /* 0x0000a500ff087b82 */ /* 0x000e220000000800 */
[----:B------:R-:W-:Y:S02]  /*1930*/  WARPGROUP.DEPBAR.LE gsb0, 0x0 ;  /* 0x00008000000079c5 */ /* 0x000fe40000010000 */
[----:B0-----:R-:W-:-:S13]  /*1940*/  ISETP.GE.AND P0, PT, R8, 0x1, PT ;  /* 0x000000010800780c */ /* 0x001fda0003f06270 */
[----:B------:R-:W-:Y:S05]  /*1950*/  @!P0 BRA `(.L_x_24) ;  /* 0x0000000000708947 */ /* 0x000fea0003800000 */
[----:B------:R-:W-:-:S04]  /*1960*/  LOP3.LUT R9, R6, 0x1, RZ, 0xfc, !PT ;  /* 0x0000000106097812 */ /* 0x000fc800078efcff */
[----:B------:R-:W-:-:S13]  /*1970*/  ISETP.NE.AND P0, PT, R9, 0x3, PT ;  /* 0x000000030900780c */ /* 0x000fda0003f05270 */
[----:B------:R-:W-:Y:S05]  /*1980*/  @!P0 BRA `(.L_x_25) ;  /* 0x0000000000048947 */ /* 0x000fea0003800000 */
[----:B------:R-:W-:Y:S01]  /*1990*/  BPT.TRAP 0x1 ;  /* 0x000000040000795c */ /* 0x000fe20000300000 */
.L_x_25:
[----:B------:R-:W-:Y:S01]  /*19a0*/  ISETP.NE.AND P0, PT, R7, RZ, PT ;  /* 0x000000ff0700720c */ /* 0x000fe20003f05270 */
[----:B------:R-:W-:Y:S01]  /*19b0*/  BSSY B0, `(.L_x_26) ;  /* 0x0000014000007945 */ /* 0x000fe20003800000 */
[----:B------:R-:W-:-:S11]  /*19c0*/  ISETP.GT.U32.AND P1, PT, R6, 0x1, PT ;  /* 0x000000010600780c */ /* 0x000fd60003f24070 */
[----:B------:R-:W-:Y:S05]  /*19d0*/  @!P0 BRA `(.L_x_27) ;  /* 0x0000000000448947 */ /* 0x000fea0003800000 */
[----:B------:R-:W-:Y:S01]  /*19e0*/  VIADD R8, R8, 0x3f ;  /* 0x0000003f08087836 */ /* 0x000fe20000000000 */
[----:B------:R-:W0:Y:S04]  /*19f0*/  S2R R10, SR_CgaCtaId ;  /* 0x00000000000a7919 */ /* 0x000e280000008800 */
[----:B------:R-:W-:-:S04]  /*1a00*/  SHF.R.S32.HI R7, RZ, 0x1f, R8 ;  /* 0x0000001fff077819 */ /* 0x000fc80000011408 */
[----:B------:R-:W-:-:S04]  /*1a10*/  LEA.HI R7, R7, R8, RZ, 0x6 ;  /* 0x0000000807077211 */ /* 0x000fc800078f30ff */
[----:B------:R-:W-:-:S04]  /*1a20*/  SHF.R.S32.HI R7, RZ, 0x6, R7 ;  /* 0x00000006ff077819 */ /* 0x000fc80000011407 */
[----:B------:R-:W-:-:S05]  /*1a30*/  VIMNMX R6, R7, 0x1, PT ;  /* 0x0000000107067848 */ /* 0x000fca0003fe0100 */
[----:B------:R-:W-:-:S05]  /*1a40*/  IMAD.IADD R9, R7, 0x1, -R6 ;  /* 0x0000000107097824 */ /* 0x000fca00078e0a06 */
[----:B------:R-:W-:-:S05]  /*1a50*/  SHF.R.U32.HI R6, RZ, 0x1, R9 ;  /* 0x00000001ff067819 */ /* 0x000fca0000011609 */
[----:B------:R-:W-:-:S05]  /*1a60*/  IMAD.WIDE.U32 R6, R6, -0x6db6db6d, RZ ;  /* 0x9249249306067825 */ /* 0x000fca00078e00ff */
[----:B------:R-:W-:Y:S02]  /*1a70*/  SHF.R.U32.HI R6, RZ, 0x2, R7 ;  /* 0x00000002ff067819 */ /* 0x000fe40000011607 */
[----:B------:R-:W-:-:S03]  /*1a80*/  MOV R7, 0x400 ;  /* 0x0000040000077802 */ /* 0x000fc60000000f00 */
[----:B------:R-:W-:Y:S01]  /*1a90*/  IMAD R6, R6, -0xe, R9 ;  /* 0xfffffff206067824 */ /* 0x000fe200078e0209 */
[----:B0-----:R-:W-:-:S05]  /*1aa0*/  LEA R7, R10, R7, 0x18 ;  /* 0x000000070a077211 */ /* 0x001fca00078ec0ff */
[----:B------:R-:W-:-:S04]  /*1ab0*/  IMAD R6, R6, 0x8, R7 ;  /* 0x0000000806067824 */ /* 0x000fc800078e0207 */
[----:B------:R-:W-:-:S05]  /*1ac0*/  VIADD R7, R6, 0x38070 ;  /* 0x0003807006077836 */ /* 0x000fca0000000000 */
[----:B------:R-:W-:-:S04]  /*1ad0*/  PRMT R7, R4, 0x654, R7 ;  /* 0x0000065404077816 */ /* 0x000fc80000000007 */
[----:B------:R0:W-:Y:S03]  /*1ae0*/  SYNCS.ARRIVE.TRANS64.RED.A1T0 RZ, [R7+URZ], RZ ;  /* 0x000000ff07ff79a7 */ /* 0x0001e6000810043f */
.L_x_27:
[----:B------:R-:W-:Y:S05]  /*1af0*/  BSYNC B0 ;  /* 0x0000000000007941 */ /* 0x000fea0003800000 */
.L_x_26:
[----:B------:R-:W-:Y:S05]  /*1b00*/  @P1 BRA `(.L_x_24) ;  /* 0x0000000000041947 */ /* 0x000fea0003800000 */
[----:B------:R-:W-:Y:S01]  /*1b10*/  BPT.TRAP 0x1 ;  /* 0x000000040000795c */ /* 0x000fe20000300000 */
.L_x_24:
[----:B------:R-:W0:Y:S01]  /*1b20*/  S2R R4, SR_TID.X ;  /* 0x0000000000047919 */ /* 0x000e220000002100 */
[----:B------:R-:W1:Y:S01]  /*1b30*/  LDC.64 R8, c[0x0][0x280] ;  /* 0x0000a000ff087b82 */ /* 0x000e620000000a00 */
[----:B------:R-:W4:Y:S07]  /*1b40*/  S2R R15, SR_CTAID.X ;  /* 0x00000000000f7919 */ /* 0x000f2e0000002500 */
[----:B------:R-:W1:Y:S01]  /*1b50*/  LDC.64 R60, c[0x0][0x658] ;  /* 0x00019600ff3c7b82 */ /* 0x000e620000000a00 */
[----:B0-----:R-:W-:-:S04]  /*1b60*/  SHF.R.S32.HI R7, RZ, 0x1f, R4 ;  /* 0x0000001fff077819 */ /* 0x001fc80000011404 */
[----:B------:R-:W-:-:S04]  /*1b70*/  LEA.HI R7, R7, R4, RZ, 0x7 ;  /* 0x0000000407077211 */ /* 0x000fc800078f38ff */
[----:B------:R-:W-:-:S05]  /*1b80*/  LOP3.LUT R7, R7, 0xffffff80, RZ, 0xc0, !PT ;  /* 0xffffff8007077812 */ /* 0x000fca00078ec0ff */
[----:B------:R-:W-:-:S05]  /*1b90*/  IMAD.IADD R13, R4, 0x1, -R7 ;  /* 0x00000001040d7824 */ /* 0x000fca00078e0a07 */
[----:B------:R-:W-:-:S04]  /*1ba0*/  SHF.R.S32.HI R6, RZ, 0x1f, R13 ;  /* 0x0000001fff067819 */ /* 0x000fc8000001140d */
[CC--:B------:R-:W-:Y:S02]  /*1bb0*/  LEA.HI R4, R6.reuse, R13.reuse, RZ, 0x2 ;  /* 0x0000000d06047211 */ /* 0x0c0fe400078f10ff */
[----:B------:R-:W-:Y:S02]  /*1bc0*/  LEA.HI R23, R6, R13, RZ, 0x5 ;  /* 0x0000000d06177211 */ /* 0x000fe400078f28ff */
[--C-:B------:R-:W-:Y:S02]  /*1bd0*/  SHF.R.S32.HI R10, RZ, 0x2, R4.reuse ;  /* 0x00000002ff0a7819 */ /* 0x100fe40000011404 */
[----:B------:R-:W-:Y:S02]  /*1be0*/  SHF.R.S32.HI R7, RZ, 0x1f, R4 ;  /* 0x0000001fff077819 */ /* 0x000fe40000011404 */
[----:B------:R-:W-:Y:S02]  /*1bf0*/  LOP3.LUT R56, R4, 0xfffffffc, RZ, 0xc0, !PT ;  /* 0xfffffffc04387812 */ /* 0x000fe400078ec0ff */
[----:B------:R-:W-:-:S02]  /*1c00*/  LEA.HI R7, R7, R10, RZ, 0x3 ;  /* 0x0000000a07077211 */ /* 0x000fc400078f18ff */
[----:B------:R-:W-:Y:S01]  /*1c10*/  SHF.R.S32.HI R23, RZ, 0x5, R23 ;  /* 0x00000005ff177819 */ /* 0x000fe20000011417 */
[----:B------:R-:W-:Y:S01]  /*1c20*/  IMAD.IADD R56, R13, 0x1, -R56 ;  /* 0x000000010d387824 */ /* 0x000fe200078e0a38 */
[----:B------:R-:W-:-:S03]  /*1c30*/  LOP3.LUT R7, R7, 0xfffffff8, RZ, 0xc0, !PT ;  /* 0xfffffff807077812 */ /* 0x000fc600078ec0ff */
[----:B------:R-:W-:Y:S02]  /*1c40*/  IMAD.SHL.U32 R14, R56, 0x2, RZ ;  /* 0x00000002380e7824 */ /* 0x000fe400078e00ff */
[----:B------:R-:W-:Y:S02]  /*1c50*/  IMAD.IADD R10, R10, 0x1, -R7 ;  /* 0x000000010a0a7824 */ /* 0x000fe400078e0a07 */
[----:B----4-:R-:W-:-:S03]  /*1c60*/  IMAD.SHL.U32 R7, R15, 0x40, RZ ;  /* 0x000000400f077824 */ /* 0x010fc600078e00ff */
[--C-:B------:R-:W-:Y:S02]  /*1c70*/  SHF.R.S32.HI R11, RZ, 0x1f, R10.reuse ;  /* 0x0000001fff0b7819 */ /* 0x100fe4000001140a */
[----:B-1----:R-:W-:Y:S01]  /*1c80*/  ISETP.GE.AND P0, PT, R7, R8, PT ;  /* 0x000000080700720c */ /* 0x002fe20003f06270 */
[----:B------:R-:W-:-:S04]  /*1c90*/  IMAD.WIDE R12, R23, 0x10, R10 ;  /* 0x00000010170c7825 */ /* 0x000fc800078e020a */
[----:B------:R-:W-:Y:S01]  /*1ca0*/  IMAD.WIDE R12, R15, 0x40, R12 ;  /* 0x000000400f0c7825 */ /* 0x000fe200078e020c */
[----:B------:R-:W-:-:S07]  /*1cb0*/  SHF.R.S32.HI R15, RZ, 0x1f, R14 ;  /* 0x0000001fff0f7819 */ /* 0x000fce000001140e */
[----:B------:R-:W-:Y:S05]  /*1cc0*/  @P0 EXIT ;  /* 0x000000000000094d */ /* 0x000fea0003800000 */
[----:B------:R-:W-:Y:S01]  /*1cd0*/  ULDC UR4, c[0x0][0x288] ;  /* 0x0000a20000047ab9 */ /* 0x000fe20000000800 */
[----:B------:R-:W-:Y:S01]  /*1ce0*/  IMAD.SHL.U32 R4, R16, 0x40, RZ ;  /* 0x0000004010047824 */ /* 0x000fe200078e00ff */
[----:B------:R-:W-:Y:S01]  /*1cf0*/  ISETP.GE.AND P0, PT, R5, UR4, PT ;  /* 0x0000000405007c0c */ /* 0x000fe2000bf06270 */
[-C--:B------:R-:W-:Y:S01]  /*1d00*/  IMAD.WIDE.U32 R18, R12, R60.reuse, R14 ;  /* 0x0000003c0c127225 */ /* 0x080fe200078e000e */
[----:B------:R-:W-:Y:S01]  /*1d10*/  SHF.R.S32.HI R17, RZ, 0x1f, R5 ;  /* 0x0000001fff117819 */ /* 0x000fe20000011405 */
[----:B------:R-:W-:Y:S01]  /*1d20*/  ULDC.64 UR4, c[0x0][0x660] ;  /* 0x0001980000047ab9 */ /* 0x000fe20000000a00 */
[C---:B------:R-:W-:Y:S01]  /*1d30*/  ISETP.GE.OR P0, PT, R4.reuse, R9, P0 ;  /* 0x000000090400720c */ /* 0x040fe20000706670 */
[----:B------:R-:W-:Y:S01]  /*1d40*/  IMAD R16, R13, R60, RZ ;  /* 0x0000003c0d107224 */ /* 0x000fe200078e02ff */
[----:B------:R-:W-:Y:S02]  /*1d50*/  SHF.R.S32.HI R6, RZ, 0x1f, R4 ;  /* 0x0000001fff067819 */ /* 0x000fe40000011404 */
[----:B------:R-:W-:Y:S01]  /*1d60*/  IADD3 R20, P1, R4, R18, RZ ;  /* 0x0000001204147210 */ /* 0x000fe20007f3e0ff */
[----:B------:R-:W-:-:S02]  /*1d70*/  IMAD R21, R12, R61, R16 ;  /* 0x0000003d0c157224 */ /* 0x000fc400078e0210 */
[----:B------:R-:W-:-:S03]  /*1d80*/  IMAD R16, R17, UR4, RZ ;  /* 0x0000000411107c24 */ /* 0x000fc6000f8e02ff */
[----:B------:R-:W-:-:S03]  /*1d90*/  IADD3.X R21, R6, R19, R21, P1, !PT ;  /* 0x0000001306157210 */ /* 0x000fc60000ffe415 */
[----:B------:R-:W-:Y:S05]  /*1da0*/  @P0 EXIT ;  /* 0x000000000000094d */ /* 0x000fea0003800000 */
[----:B------:R-:W-:Y:S01]  /*1db0*/  ULDC UR6, c[0x0][0x28c] ;  /* 0x0000a30000067ab9 */ /* 0x000fe20000000800 */
[----:B------:R-:W-:Y:S01]  /*1dc0*/  SHF.R.S32.HI R18, RZ, 0x1f, R3 ;  /* 0x0000001fff127819 */ /* 0x000fe20000011403 */
[C---:B------:R-:W-:Y:S01]  /*1dd0*/  IMAD R19, R5.reuse, UR5, R16 ;  /* 0x0000000505137c24 */ /* 0x040fe2000f8e0210 */
[----:B------:R-:W-:Y:S01]  /*1de0*/  ISETP.GE.AND P0, PT, R22, UR6, PT ;  /* 0x0000000616007c0c */ /* 0x000fe2000bf06270 */
[----:B------:R-:W-:Y:S01]  /*1df0*/  ULDC UR6, c[0x0][0x290] ;  /* 0x0000a40000067ab9 */ /* 0x000fe20000000800 */
[----:B------:R-:W-:Y:S01]  /*1e00*/  IMAD.WIDE.U32 R20, R5, UR4, R20 ;  /* 0x0000000405147c25 */ /* 0x000fe2000f8e0014 */
[----:B------:R-:W-:Y:S01]  /*1e10*/  ULDC.64 UR4, c[0x0][0x670] ;  /* 0x00019c0000047ab9 */ /* 0x000fe20000000a00 */
[----:B------:R-:W-:Y:S02]  /*1e20*/  ISETP.GE.OR P0, PT, R3, UR6, P0 ;  /* 0x0000000603007c0c */ /* 0x000fe40008706670 */
[----:B------:R-:W-:Y:S02]  /*1e30*/  IMAD.IADD R21, R21, 0x1, R19 ;  /* 0x0000000115157824 */ /* 0x000fe400078e0213 */
[----:B------:R-:W-:-:S02]  /*1e40*/  IMAD R16, R18, UR4, RZ ;  /* 0x0000000412107c24 */ /* 0x000fc4000f8e02ff */
[----:B------:R-:W-:-:S04]  /*1e50*/  IMAD.WIDE.U32 R20, R3, UR4, R20 ;  /* 0x0000000403147c25 */ /* 0x000fc8000f8e0014 */
[----:B------:R-:W-:Y:S01]  /*1e60*/  IMAD R19, R3, UR5, R16 ;  /* 0x0000000503137c24 */ /* 0x000fe2000f8e0210 */
[----:B------:R-:W-:Y:S01]  /*1e70*/  SHF.R.S32.HI R16, RZ, 0x1f, R22 ;  /* 0x0000001fff107819 */ /* 0x000fe20000011416 */
[----:B------:R-:W-:Y:S01]  /*1e80*/  IMAD R23, R23, -0x10, -R7 ;  /* 0xfffffff017177824 */ /* 0x000fe200078e0a07 */
[----:B------:R-:W-:Y:S06]  /*1e90*/  @P0 EXIT ;  /* 0x000000000000094d */ /* 0x000fec0003800000 */
[----:B------:R-:W-:Y:S01]  /*1ea0*/  ULDC.64 UR4, c[0x0][0x668] ;  /* 0x00019a0000047ab9 */ /* 0x000fe20000000a00 */
[----:B------:R-:W-:Y:S01]  /*1eb0*/  IMAD R7, R56, -0x2, R9 ;  /* 0xfffffffe38077824 */ /* 0x000fe200078e0209 */
[----:B---3-5:R-:W-:Y:S01]  /*1ec0*/  FSETP.NEU.AND P1, PT, R2, RZ, PT ;  /* 0x000000ff0200720b */ /* 0x028fe20003f2d000 */
[----:B------:R-:W-:Y:S01]  /*1ed0*/  IMAD.IADD R21, R21, 0x1, R19 ;  /* 0x0000000115157824 */ /* 0x000fe200078e0213 */
[----:B------:R-:W-:Y:S01]  /*1ee0*/  IADD3 R8, R23, R8, -R10 ;  /* 0x0000000817087210 */ /* 0x000fe20007ffe80a */
[----:B------:R-:W-:Y:S02]  /*1ef0*/  IMAD R9, R16, UR4, RZ ;  /* 0x0000000410097c24 */ /* 0x000fe4000f8e02ff */
[----:B------:R-:W-:-:S04]  /*1f00*/  IMAD.WIDE.U32 R10, R22, UR4, R20 ;  /* 0x00000004160a7c25 */ /* 0x000fc8000f8e0014 */
[----:B------:R-:W-:Y:S01]  /*1f10*/  IMAD R59, R22, UR5, R9 ;  /* 0x00000005163b7c24 */ /* 0x000fe2000f8e0209 */
[----:B------:R-:W-:Y:S01]  /*1f20*/  ULDC.64 UR4, c[0x0][0x640] ;  /* 0x0001900000047ab9 */ /* 0x000fe20000000a00 */
[----:B------:R-:W-:Y:S01]  /*1f30*/  IMAD.IADD R7, R7, 0x1, -R4 ;  /* 0x0000000107077824 */ /* 0x000fe200078e0a04 */
[----:B------:R-:W-:Y:S01]  /*1f40*/  SHF.L.U64.HI R9, R60, 0x3, R61 ;  /* 0x000000033c097819 */ /* 0x000fe2000001023d */
[----:B------:R-:W-:Y:S02]  /*1f50*/  IMAD R23, R16, UR4, RZ ;  /* 0x0000000410177c24 */ /* 0x000fe4000f8e02ff */
[----:B------:R-:W-:Y:S01]  /*1f60*/  IMAD.SHL.U32 R60, R60, 0x8, RZ ;  /* 0x000000083c3c7824 */ /* 0x000fe200078e00ff */
[----:B------:R-:W-:Y:S01]  /*1f70*/  ISETP.GT.AND P0, PT, R7, RZ, PT ;  /* 0x000000ff0700720c */ /* 0x000fe20003f04270 */
[----:B------:R-:W-:Y:S02]  /*1f80*/  IMAD R23, R22, UR5, R23 ;  /* 0x0000000516177c24 */ /* 0x000fe4000f8e0217 */
[----:B------:R-:W-:Y:S01]  /*1f90*/  IMAD.IADD R59, R11, 0x1, R59 ;  /* 0x000000010b3b7824 */ /* 0x000fe200078e023b */
[----:B------:R-:W-:Y:S01]  /*1fa0*/  ISETP.GT.AND P2, PT, R8, RZ, P0 ;  /* 0x000000ff0800720c */ /* 0x000fe20000744270 */
[----:B------:R-:W-:-:S12]  /*1fb0*/  @!P1 BRA `(.L_x_28) ;  /* 0x0000001c00109947 */ /* 0x000fd80003800000 */
[----:B------:R-:W-:Y:S01]  /*1fc0*/  IADD3 R16, P1, R4, R14, RZ ;  /* 0x0000000e04107210 */ /* 0x000fe20007f3e0ff */
[----:B------:R-:W-:Y:S01]  /*1fd0*/  ULDC.64 UR6, c[0x0][0x638] ;  /* 0x00018e0000067ab9 */ /* 0x000fe20000000a00 */
[----:B------:R-:W-:Y:S01]  /*1fe0*/  ULDC.64 UR8, c[0x0][0x648] ;  /* 0x0001920000087ab9 */ /* 0x000fe20000000a00 */
[----:B------:R-:W-:Y:S01]  /*1ff0*/  IMAD R20, R17, UR6, RZ ;  /* 0x0000000611147c24 */ /* 0x000fe2000f8e02ff */
[----:B------:R-:W-:Y:S01]  /*2000*/  ULDC.64 UR10, c[0x0][0x630] ;  /* 0x00018c00000a7ab9 */ /* 0x000fe20000000a00 */
[----:B------:R-:W-:Y:S01]  /*2010*/  IMAD.X R17, R6, 0x1, R15, P1 ;  /* 0x0000000106117824 */ /* 0x000fe200008e060f */
[----:B------:R-:W-:Y:S01]  /*2020*/  ULDC.64 UR14, c[0x0][0x628] ;  /* 0x00018a00000e7ab9 */ /* 0x000fe20000000a00 */
[C---:B------:R-:W-:Y:S02]  /*2030*/  IMAD R11, R5.reuse, UR7, R20 ;  /* 0x00000007050b7c24 */ /* 0x040fe4000f8e0214 */
[----:B------:R-:W-:-:S04]  /*2040*/  IMAD.WIDE.U32 R16, R5, UR6, R16 ;  /* 0x0000000605107c25 */ /* 0x000fc8000f8e0010 */
[----:B------:R-:W-:Y:S02]  /*2050*/  IMAD R18, R18, UR8, RZ ;  /* 0x0000000812127c24 */ /* 0x000fe4000f8e02ff */
[----:B------:R-:W-:Y:S02]  /*2060*/  IMAD.IADD R17, R17, 0x1, R11 ;  /* 0x0000000111117824 */ /* 0x000fe400078e020b */
[C---:B------:R-:W-:Y:S02]  /*2070*/  IMAD R61, R3.reuse, UR9, R18 ;  /* 0x00000009033d7c24 */ /* 0x040fe4000f8e0212 */
[----:B------:R-:W-:-:S04]  /*2080*/  IMAD.WIDE.U32 R16, R3, UR8, R16 ;  /* 0x0000000803107c25 */ /* 0x000fc8000f8e0010 */
[----:B------:R-:W-:Y:S02]  /*2090*/  IMAD.IADD R17, R17, 0x1, R61 ;  /* 0x0000000111117824 */ /* 0x000fe400078e023d */
[----:B------:R-:W-:Y:S02]  /*20a0*/  IMAD R21, R13, UR10, RZ ;  /* 0x0000000a0d157c24 */ /* 0x000fe4000f8e02ff */
[----:B------:R-:W-:-:S04]  /*20b0*/  IMAD.WIDE.U32 R16, R22, UR4, R16 ;  /* 0x0000000416107c25 */ /* 0x000fc8000f8e0010 */
[----:B------:R-:W-:Y:S02]  /*20c0*/  IMAD.IADD R19, R23, 0x1, R17 ;  /* 0x0000000117137824 */ /* 0x000fe400078e0211 */
[----:B------:R-:W-:Y:S02]  /*20d0*/  IMAD.MOV.U32 R18, RZ, RZ, R16 ;  /* 0x000000ffff127224 */ /* 0x000fe400078e0010 */
[C---:B------:R-:W-:Y:S02]  /*20e0*/  IMAD R62, R12.reuse, UR11, R21 ;  /* 0x0000000b0c3e7c24 */ /* 0x040fe4000f8e0215 */
[----:B------:R-:W-:-:S04]  /*20f0*/  IMAD.WIDE.U32 R20, R12, UR10, R18 ;  /* 0x0000000a0c147c25 */ /* 0x000fc8000f8e0012 */
[----:B------:R-:W-:Y:S01]  /*2100*/  IMAD.IADD R21, R21, 0x1, R62 ;  /* 0x0000000115157824 */ /* 0x000fe200078e023e */
[----:B------:R-:W-:-:S04]  /*2110*/  LEA R64, P1, R20, UR14, 0x1 ;  /* 0x0000000e14407c11 */ /* 0x000fc8000f8208ff */
[----:B------:R-:W-:-:S05]  /*2120*/  LEA.HI.X R65, R20, UR15, R21, 0x1, P1 ;  /* 0x0000000f14417c11 */ /* 0x000fca00088f0c15 */
[----:B------:R0:W3:Y:S01]  /*2130*/  @P2 LDG.E.LTC128B.U16 R63, desc[UR12][R64.64] ;  /* 0x0000000c403f2981 */ /* 0x0000e2000c1e1520 */
[----:B------:R-:W-:Y:S01]  /*2140*/  IMAD.WIDE.U32 R20, R22, UR4, RZ ;  /* 0x0000000416147c25 */ /* 0x000fe2000f8e00ff */
[----:B------:R-:W-:Y:S01]  /*2150*/  ULDC.64 UR4, c[0x0][0x650] ;  /* 0x0001940000047ab9 */ /* 0x000fe20000000a00 */
[----:B------:R-:W-:Y:S01]  /*2160*/  ISETP.GT.AND P1, PT, R7, 0x1, PT ;  /* 0x000000010700780c */ /* 0x000fe20003f24270 */
[----:B------:R-:W-:Y:S01]  /*2170*/  BSSY B0, `(.L_x_29) ;  /* 0x0000018000007945 */ /* 0x000fe20003800000 */
[----:B------:R-:W-:Y:S02]  /*2180*/  IMAD.IADD R23, R21, 0x1, R23 ;  /* 0x0000000115177824 */ /* 0x000fe400078e0217 */
[----:B------:R-:W-:-:S04]  /*2190*/  IMAD.MOV.U32 R22, RZ, RZ, R20 ;  /* 0x000000ffff167224 */ /* 0x000fc800078e0014 */
[----:B------:R-:W-:-:S04]  /*21a0*/  IMAD.WIDE.U32 R56, R12, UR10, R22 ;  /* 0x0000000a0c387c25 */ /* 0x000fc8000f8e0016 */
[----:B------:R-:W-:Y:S02]  /*21b0*/  IMAD.IADD R57, R62, 0x1, R57 ;  /* 0x000000013e397824 */ /* 0x000fe400078e0239 */
[----:B------:R-:W-:-:S04]  /*21c0*/  IMAD.WIDE.U32 R56, R3, UR8, R56 ;  /* 0x0000000803387c25 */ /* 0x000fc8000f8e0038 */
[----:B------:R-:W-:Y:S02]  /*21d0*/  IMAD.IADD R57, R61, 0x1, R57 ;  /* 0x000000013d397824 */ /* 0x000fe400078e0239 */
[----:B------:R-:W-:-:S04]  /*21e0*/  IMAD.WIDE.U32 R56, R5, UR6, R56 ;  /* 0x0000000605387c25 */ /* 0x000fc8000f8e0038 */
[----:B0-----:R-:W-:Y:S01]  /*21f0*/  IMAD.IADD R65, R11, 0x1, R57 ;  /* 0x000000010b417824 */ /* 0x001fe200078e0239 */
[----:B------:R-:W-:Y:S02]  /*2200*/  IADD3 R64, P4, P5, R4, R56, R14 ;  /* 0x0000003804407210 */ /* 0x000fe40007d9e00e */
[----:B------:R-:W-:Y:S02]  /*2210*/  LEA R56, P3, R10, UR4, 0x1 ;  /* 0x000000040a387c11 */ /* 0x000fe4000f8608ff */
[----:B------:R-:W-:Y:S02]  /*2220*/  IADD3.X R65, R6, R65, R15, P4, P5 ;  /* 0x0000004106417210 */ /* 0x000fe400027ea40f */
[----:B------:R-:W-:Y:S02]  /*2230*/  LEA.HI.X R57, R10, UR5, R59, 0x1, P3 ;  /* 0x000000050a397c11 */ /* 0x000fe400098f0c3b */
[----:B------:R-:W-:Y:S02]  /*2240*/  ISETP.GT.AND P3, PT, R8, RZ, P1 ;  /* 0x000000ff0800720c */ /* 0x000fe40000f64270 */
[----:B------:R-:W-:-:S04]  /*2250*/  LEA R58, P4, R64, UR14, 0x1 ;  /* 0x0000000e403a7c11 */ /* 0x000fc8000f8808ff */
[----:B------:R-:W-:Y:S01]  /*2260*/  LEA.HI.X R59, R64, UR15, R65, 0x1, P4 ;  /* 0x0000000f403b7c11 */ /* 0x000fe2000a0f0c41 */
[----:B---3--:R-:W-:Y:S01]  /*2270*/  HADD2.F32 R67, -RZ, R63.H0_H0 ;  /* 0x2000003fff437230 */ /* 0x008fe20000004100 */
[----:B------:R-:W-:-:S04]  /*2280*/  PRMT R10, R63, 0x7610, R10 ;  /* 0x000076103f0a7816 */ /* 0x000fc8000000000a */
[----:B------:R-:W-:-:S04]  /*2290*/  FMUL R67, R67, R2 ;  /* 0x0000000243437220 */ /* 0x000fc80000400000 */
[----:B--2---:R-:W-:-:S05]  /*22a0*/  FFMA R67, R24, R0, R67 ;  /* 0x0000000018437223 */ /* 0x004fca0000000043 */
[----:B------:R-:W-:-:S05]  /*22b0*/  F2FP.F16.F32.PACK_AB R67, RZ, R67 ;  /* 0x00000043ff43723e */ /* 0x000fca00000000ff */
[----:B------:R0:W-:Y:S01]  /*22c0*/  @P2 STG.E.U16 desc[UR12][R56.64], R67 ;  /* 0x0000004338002986 */ /* 0x0001e2000c10150c */
[----:B------:R-:W-:Y:S05]  /*22d0*/  @!P3 BRA `(.L_x_30) ;  /* 0x000000000004b947 */ /* 0x000fea0003800000 */
[----:B------:R1:W5:Y:S02]  /*22e0*/  LDG.E.LTC128B.U16 R10, desc[UR12][R58.64+0x2] ;  /* 0x0000020c3a0a7981 */ /* 0x000364000c1e1520 */
.L_x_30:
[----:B------:R-:W-:Y:S05]  /*22f0*/  BSYNC B0 ;  /* 0x0000000000007941 */ /* 0x000fea0003800000 */
.L_x_29:
[----:B------:R-:W-:Y:S01]  /*2300*/  USHF.L.U32 UR5, UR10, 0x3, URZ ;  /* 0x000000030a057899 */ /* 0x000fe2000800063f */
[----:B-----5:R-:W-:Y:S01]  /*2310*/  HADD2.F32 R13, -RZ, R10.H0_H0 ;  /* 0x2000000aff0d7230 */ /* 0x020fe20000004100 */
[----:B------:R-:W-:Y:S01]  /*2320*/  USHF.L.U64.HI UR4, UR10, 0x3, UR11 ;  /* 0x000000030a047899 */ /* 0x000fe2000801020b */
[----:B------:R-:W-:Y:S01]  /*2330*/  ISETP.GT.AND P0, PT, R8, 0x8, P0 ;  /* 0x000000080800780c */ /* 0x000fe20000704270 */
[----:B------:R-:W-:Y:S02]  /*2340*/  @P3 IMAD.MOV.U32 R17, RZ, RZ, R57 ;  /* 0x000000ffff113224 */ /* 0x000fe400078e0039 */
[----:B------:R-:W-:Y:S02]  /*2350*/  IMAD.U32 R64, RZ, RZ, UR5 ;  /* 0x00000005ff407e24 */ /* 0x000fe4000f8e00ff */
[----:B------:R-:W-:Y:S01]  /*2360*/  FMUL R18, R13, R2 ;  /* 0x000000020d127220 */ /* 0x000fe20000400000 */
[----:B------:R-:W-:-:S03]  /*2370*/  IMAD.U32 R65, RZ, RZ, UR4 ;  /* 0x00000004ff417e24 */ /* 0x000fc6000f8e00ff */
[----:B------:R-:W-:Y:S01]  /*2380*/  FFMA R18, R25, R0, R18 ;  /* 0x0000000019127223 */ /* 0x000fe20000000012 */
[----:B------:R-:W-:-:S04]  /*2390*/  IMAD.WIDE.U32 R64, R12, UR10, R64 ;  /* 0x0000000a0c407c25 */ /* 0x000fc8000f8e0040 */
[----:B------:R-:W-:Y:S01]  /*23a0*/  IMAD.IADD R21, R62, 0x1, R65 ;  /* 0x000000013e157824 */ /* 0x000fe200078e0241 */
[----:B------:R-:W-:Y:S02]  /*23b0*/  IADD3 R16, P2, R16, R64, RZ ;  /* 0x0000004010107210 */ /* 0x000fe40007f5e0ff */
[----:B------:R-:W-:-:S03]  /*23c0*/  F2FP.F16.F32.PACK_AB R18, RZ, R18 ;  /* 0x00000012ff12723e */ /* 0x000fc600000000ff */
[----:B------:R-:W-:Y:S01]  /*23d0*/  IMAD.X R19, R21, 0x1, R19, P2 ;  /* 0x0000000115137824 */ /* 0x000fe200010e0613 */
[----:B------:R-:W-:Y:S02]  /*23e0*/  LEA R12, P2, R16, UR14, 0x1 ;  /* 0x0000000e100c7c11 */ /* 0x000fe4000f8408ff */
[----:B------:R-:W-:Y:S02]  /*23f0*/  PRMT R22, R18, 0x7610, R22 ;  /* 0x0000761012167816 */ /* 0x000fe40000000016 */
[----:B------:R-:W-:Y:S01]  /*2400*/  LEA.HI.X R13, R16, UR15, R19, 0x1, P2 ;  /* 0x0000000f100d7c11 */ /* 0x000fe200090f0c13 */
[----:B------:R-:W-:-:S05]  /*2410*/  @P3 IMAD.MOV.U32 R16, RZ, RZ, R56 ;  /* 0x000000ffff103224 */ /* 0x000fca00078e0038 */
[----:B------:R2:W-:Y:S04]  /*2420*/  @P3 STG.E.U16 desc[UR12][R16.64+0x2], R22 ;  /* 0x0000021610003986 */ /* 0x0005e8000c10150c */
[----:B------:R-:W3:Y:S01]  /*2430*/  @P0 LDG.E.LTC128B.U16 R10, desc[UR12][R12.64] ;  /* 0x0000000c0c0a0981 */ /* 0x000ee2000c1e1520 */
[----:B------:R-:W-:Y:S01]  /*2440*/  IADD3 R18, P2, R20, R64, RZ ;  /* 0x0000004014127210 */ /* 0x000fe20007f5e0ff */
[----:B------:R-:W-:Y:S01]  /*2450*/  BSSY B0, `(.L_x_31) ;  /* 0x0000015000007945 */ /* 0x000fe20003800000 */
[----:B------:R-:W-:Y:S02]  /*2460*/  SHF.L.U64.HI R9, R60, 0x1, R9 ;  /* 0x000000013c097819 */ /* 0x000fe40000010209 */
[----:B------:R-:W-:Y:S01]  /*2470*/  ISETP.GT.AND P1, PT, R8, 0x8, P1 ;  /* 0x000000080800780c */ /* 0x000fe20000f24270 */
[----:B------:R-:W-:-:S02]  /*2480*/  IMAD.X R19, R21, 0x1, R23, P2 ;  /* 0x0000000115137824 */ /* 0x000fc400010e0617 */
[----:B------:R-:W-:-:S04]  /*2490*/  IMAD.WIDE.U32 R18, R3, UR8, R18 ;  /* 0x0000000803127c25 */ /* 0x000fc8000f8e0012 */
[----:B------:R-:W-:Y:S02]  /*24a0*/  IMAD.IADD R19, R61, 0x1, R19 ;  /* 0x000000013d137824 */ /* 0x000fe400078e0213 */
[----:B------:R-:W-:-:S04]  /*24b0*/  IMAD.WIDE.U32 R18, R5, UR6, R18 ;  /* 0x0000000605127c25 */ /* 0x000fc8000f8e0012 */
[----:B------:R-:W-:Y:S01]  /*24c0*/  IMAD.IADD R11, R11, 0x1, R19 ;  /* 0x000000010b0b7824 */ /* 0x000fe200078e0213 */
[----:B------:R-:W-:-:S04]  /*24d0*/  IADD3 R5, P2, P3, R4, R18, R14 ;  /* 0x0000001204057210 */ /* 0x000fc80007b5e00e */
[----:B------:R-:W-:Y:S02]  /*24e0*/  IADD3.X R6, R6, R11, R15, P2, P3 ;  /* 0x0000000b06067210 */ /* 0x000fe400017e640f */
[----:B------:R-:W-:Y:S02]  /*24f0*/  LEA R60, P2, R60, R56, 0x1 ;  /* 0x000000383c3c7211 */ /* 0x000fe400078408ff */
[----:B------:R-:W-:-:S03]  /*2500*/  LEA R4, P3, R5, UR14, 0x1 ;  /* 0x0000000e05047c11 */ /* 0x000fc6000f8608ff */
[----:B------:R-:W-:Y:S01]  /*2510*/  IMAD.X R61, R9, 0x1, R57, P2 ;  /* 0x00000001093d7824 */ /* 0x000fe200010e0639 */
[----:B------:R-:W-:Y:S01]  /*2520*/  LEA.HI.X R5, R5, UR15, R6, 0x1, P3 ;  /* 0x0000000f05057c11 */ /* 0x000fe200098f0c06 */
[----:B---3--:R-:W-:-:S05]  /*2530*/  HADD2.F32 R3, -RZ, R10.H0_H0 ;  /* 0x2000000aff037230 */ /* 0x008fca0000004100 */
[----:B------:R-:W-:-:S04]  /*2540*/  FMUL R3, R3, R2 ;  /* 0x0000000203037220 */ /* 0x000fc80000400000 */
[----:B------:R-:W-:-:S05]  /*2550*/  FFMA R3, R26, R0, R3 ;  /* 0x000000001a037223 */ /* 0x000fca0000000003 */
[----:B------:R-:W-:-:S05]  /*2560*/  F2FP.F16.F32.PACK_AB R3, RZ, R3 ;  /* 0x00000003ff03723e */ /* 0x000fca00000000ff */
[----:B------:R2:W-:Y:S01]  /*2570*/  @P0 STG.E.U16 desc[UR12][R60.64], R3 ;  /* 0x000000033c000986 */ /* 0x0005e2000c10150c */
[----:B------:R-:W-:Y:S05]  /*2580*/  @!P1 BRA `(.L_x_32) ;  /* 0x0000000000049947 */ /* 0x000fea0003800000 */
[----:B------:R3:W5:Y:S02]  /*2590*/  LDG.E.LTC128B.U16 R10, desc[UR12][R4.64+0x2] ;  /* 0x0000020c040a7981 */ /* 0x000764000c1e1520 */
.L_x_32:
[----:B------:R-:W-:Y:S05]  /*25a0*/  BSYNC B0 ;  /* 0x0000000000007941 */ /* 0x000fea0003800000 */
.L_x_31:
[----:B--2--5:R-:W-:Y:S01]  /*25b0*/  HADD2.F32 R3, -RZ, R10.H0_H0 ;  /* 0x2000000aff037230 */ /* 0x024fe20000004100 */
[----:B------:R-:W-:Y:S01]  /*25c0*/  ISETP.GT.AND P0, PT, R7, 0x8, PT ;  /* 0x000000080700780c */ /* 0x000fe20003f04270 */
[----:B------:R-:W-:Y:S01]  /*25d0*/  @P1 IMAD.MOV.U32 R12, RZ, RZ, R60 ;  /* 0x000000ffff0c1224 */ /* 0x000fe200078e003c */
[----:B------:R-:W-:Y:S01]  /*25e0*/  BSSY B0, `(.L_x_33) ;  /* 0x000000a000007945 */ /* 0x000fe20003800000 */
[----:B------:R-:W-:Y:S02]  /*25f0*/  @P1 IMAD.MOV.U32 R13, RZ, RZ, R61 ;  /* 0x000000ffff0d1224 */ /* 0x000fe400078e003d */
[----:B------:R-:W-:Y:S01]  /*2600*/  FMUL R6, R3, R2 ;  /* 0x0000000203067220 */ /* 0x000fe20000400000 */
[----:B------:R-:W-:Y:S02]  /*2610*/  ISETP.GT.AND P2, PT, R8, RZ, P0 ;  /* 0x000000ff0800720c */ /* 0x000fe40000744270 */
[----:B------:R-:W-:Y:S01]  /*2620*/  PRMT R3, R10, 0x7610, R3 ;  /* 0x000076100a037816 */ /* 0x000fe20000000003 */
[----:B------:R-:W-:-:S05]  /*2630*/  FFMA R6, R27, R0, R6 ;  /* 0x000000001b067223 */ /* 0x000fca0000000006 */
[----:B------:R-:W-:-:S05]  /*2640*/  F2FP.F16.F32.PACK_AB R6, RZ, R6 ;  /* 0x00000006ff06723e */ /* 0x000fca00000000ff */
[----:B------:R2:W-:Y:S01]  /*2650*/  @P1 STG.E.U16 desc[UR12][R12.64+0x2], R6 ;  /* 0x000002060c001986 */ /* 0x0005e2000c10150c */
[----:B------:R-:W-:Y:S05]  /*2660*/  @!P2 BRA `(.L_x_34) ;  /* 0x000000000004a947 */ /* 0x000fea0003800000 */
[----:B------:R4:W5:Y:S02]  /*2670*/  LDG.E.LTC128B.U16 R3, desc[UR12][R58.64+0x10] ;  /* 0x0000100c3a037981 */ /* 0x000964000c1e1520 */
.L_x_34:
[----:B------:R-:W-:Y:S05]  /*2680*/  BSYNC B0 ;  /* 0x0000000000007941 */ /* 0x000fea0003800000 */
.L_x_33:
[----:B-----5:R-:W-:Y:S01]  /*2690*/  HADD2.F32 R9, -RZ, R3.H0_H0 ;  /* 0x20000003ff097230 */ /* 0x020fe20000004100 */
[----:B------:R-:W-:Y:S01]  /*26a0*/  ISETP.GT.AND P1, PT, R7, 0x9, PT ;  /* 0x000000090700780c */ /* 0x000fe20003f24270 */
[----:B------:R-:W-:Y:S01]  /*26b0*/  @P2 IMAD.MOV.U32 R10, RZ, RZ, R56 ;  /* 0x000000ffff0a2224 */ /* 0x000fe200078e0038 */
[----:B------:R-:W-:Y:S01]  /*26c0*/  BSSY B0, `(.L_x_35) ;  /* 0x0000009000007945 */ /* 0x000fe20003800000 */
[----:B------:R-:W-:Y:S02]  /*26d0*/  @P2 IMAD.MOV.U32 R11, RZ, RZ, R57 ;  /* 0x000000ffff0b2224 */ /* 0x000fe400078e0039 */
[----:B------:R-:W-:Y:S01]  /*26e0*/  FMUL R9, R9, R2 ;  /* 0x0000000209097220 */ /* 0x000fe20000400000 */
[----:B------:R-:W-:-:S03]  /*26f0*/  ISETP.GT.AND P3, PT, R8, RZ, P1 ;  /* 0x000000ff0800720c */ /* 0x000fc60000f64270 */
[----:B------:R-:W-:-:S05]  /*2700*/  FFMA R9, R28, R0, R9 ;  /* 0x000000001c097223 */ /* 0x000fca0000000009 */
[----:B------:R-:W-:-:S05]  /*2710*/  F2FP.F16.F32.PACK_AB R9, RZ, R9 ;  /* 0x00000009ff09723e */ /* 0x000fca00000000ff */
[----:B------:R0:W-:Y:S01]  /*2720*/  @P2 STG.E.U16 desc[UR12][R10.64+0x10], R9 ;  /* 0x000010090a002986 */ /* 0x0001e2000c10150c */
[----:B------:R-:W-:Y:S05]  /*2730*/  @!P3 BRA `(.L_x_36) ;  /* 0x000000000004b947 */ /* 0x000fea0003800000 */
[----:B------:R0:W5:Y:S02]  /*2740*/  LDG.E.LTC128B.U16 R3, desc[UR12][R58.64+0x12] ;  /* 0x0000120c3a037981 */ /* 0x000164000c1e1520 */
.L_x_36:
[----:B------:R-:W-:Y:S05]  /*2750*/  BSYNC B0 ;  /* 0x0000000000007941 */ /* 0x000fea0003800000 */
.L_x_35:
[----:B0----5:R-:W-:Y:S01]  /*2760*/  HADD2.F32 R9, -RZ, R3.H0_H0 ;  /* 0x20000003ff097230 */ /* 0x021fe20000004100 */
[----:B------:R-:W-:Y:S01]  /*2770*/  ISETP.GT.AND P0, PT, R8, 0x8, P0 ;  /* 0x000000080800780c */ /* 0x000fe20000704270 */
[----:B------:R-:W-:Y:S01]  /*2780*/  @P3 IMAD.MOV.U32 R10, RZ, RZ, R56 ;  /* 0x000000ffff0a3224 */ /* 0x000fe200078e0038 */
[----:B------:R-:W-:Y:S01]  /*2790*/  BSSY B0, `(.L_x_37) ;  /* 0x0000008000007945 */ /* 0x000fe20003800000 */
[----:B------:R-:W-:Y:S02]  /*27a0*/  @P3 IMAD.MOV.U32 R11, RZ, RZ, R57 ;  /* 0x000000ffff0b3224 */ /* 0x000fe400078e0039 */
[----:B--2---:R-:W-:-:S04]  /*27b0*/  FMUL R6, R9, R2 ;  /* 0x0000000209067220 */ /* 0x004fc80000400000 */
[----:B------:R-:W-:-:S05]  /*27c0*/  FFMA R6, R29, R0, R6 ;  /* 0x000000001d067223 */ /* 0x000fca0000000006 */
[----:B------:R-:W-:-:S05]  /*27d0*/  F2FP.F16.F32.PACK_AB R6, RZ, R6 ;  /* 0x00000006ff06723e */ /* 0x000fca00000000ff */
[----:B------:R0:W-:Y:S01]  /*27e0*/  @P3 STG.E.U16 desc[UR12][R10.64+0x12], R6 ;  /* 0x000012060a003986 */ /* 0x0001e2000c10150c */
[----:B------:R-:W-:Y:S05]  /*27f0*/  @!P0 BRA `(.L_x_38) ;  /* 0x0000000000048947 */ /* 0x000fea0003800000 */
[----:B------:R2:W5:Y:S02]  /*2800*/  LDG.E.LTC128B.U16 R3, desc[UR12][R4.64+0x10] ;  /* 0x0000100c04037981 */ /* 0x000564000c1e1520 */
.L_x_38:
[----:B------:R-:W-:Y:S05]  /*2810*/  BSYNC B0 ;  /* 0x0000000000007941 */ /* 0x000fea0003800000 */
.L_x_37:
[----:B-----5:R-:W-:Y:S01]  /*2820*/  HADD2.F32 R9, -RZ, R3.H0_H0 ;  /* 0x20000003ff097230 */ /* 0x020fe20000004100 */
[----:B------:R-:W-:Y:S01]  /*2830*/  ISETP.GT.AND P1, PT, R8, 0x8, P1 ;  /* 0x000000080800780c */ /* 0x000fe20000f24270 */
[----:B0-----:R-:W-:Y:S01]  /*2840*/  @P0 IMAD.MOV.U32 R10, RZ, RZ, R60 ;  /* 0x000000ffff0a0224 */ /* 0x001fe200078e003c */
[----:B------:R-:W-:Y:S01]  /*2850*/  BSSY B0, `(.L_x_39) ;  /* 0x0000008000007945 */ /* 0x000fe20003800000 */
[----:B------:R-:W-:Y:S02]  /*2860*/  @P0 IMAD.MOV.U32 R11, RZ, RZ, R61 ;  /* 0x000000ffff0b0224 */ /* 0x000fe400078e003d */
[----:B------:R-:W-:-:S04]  /*2870*/  FMUL R9, R9, R2 ;  /* 0x0000000209097220 */ /* 0x000fc80000400000 */
[----:B------:R-:W-:-:S05]  /*2880*/  FFMA R9, R30, R0, R9 ;  /* 0x000000001e097223 */ /* 0x000fca0000000009 */
[----:B------:R-:W-:-:S05]  /*2890*/  F2FP.F16.F32.PACK_AB R9, RZ, R9 ;  /* 0x00000009ff09723e */ /* 0x000fca00000000ff */
[----:B------:R0:W-:Y:S01]  /*28a0*/  @P0 STG.E.U16 desc[UR12][R10.64+0x10], R9 ;  /* 0x000010090a000986 */ /* 0x0001e2000c10150c */
[----:B------:R-:W-:Y:S05]  /*28b0*/  @!P1 BRA `(.L_x_40) ;  /* 0x0000000000049947 */ /* 0x000fea0003800000 */
[----:B------:R0:W5:Y:S02]  /*28c0*/  LDG.E.LTC128B.U16 R3, desc[UR12][R4.64+0x12] ;  /* 0x0000120c04037981 */ /* 0x000164000c1e1520 */
.L_x_40:
[----:B------:R-:W-:Y:S05]  /*28d0*/  BSYNC B0 ;  /* 0x0000000000007941 */ /* 0x000fea0003800000 */
.L_x_39:
[----:B0----5:R-:W-:Y:S01]  /*28e0*/  HADD2.F32 R9, -RZ, R3.H0_H0 ;  /* 0x20000003ff097230 */ /* 0x021fe20000004100 */
        /* <DEDUP_REMOVED lines=11> */
.L_x_42:
[----:B------:R-:W-:Y:S05]  /*29a0*/  BSYNC B0 ;  /* 0x0000000000007941 */ /* 0x000fea0003800000 */
.L_x_41:
[----:B-----5:R-:W-:Y:S01]  /*29b0*/  HADD2.F32 R9, -RZ, R3.H0_H0 ;  /* 0x20000003ff097230 */ /* 0x020fe20000004100 */
[----:B------:R-:W-:Y:S01]  /*29c0*/  ISETP.GT.AND P1, PT, R7, 0x11, PT ;  /* 0x000000110700780c */ /* 0x000fe20003f24270 */
[----:B0-----:R-:W-:Y:S01]  /*29d0*/  @P2 IMAD.MOV.U32 R10, RZ, RZ, R56 ;  /* 0x000000ffff0a2224 */ /* 0x001fe200078e0038 */
        /* <DEDUP_REMOVED lines=9> */
.L_x_44:
[----:B------:R-:W-:Y:S05]  /*2a70*/  BSYNC B0 ;  /* 0x0000000000007941 */ /* 0x000fea0003800000 */
.L_x_43:
[----:B0----5:R-:W-:Y:S01]  /*2a80*/  HADD2.F32 R9, -RZ, R3.H0_H0 ;  /* 0x20000003ff097230 */ /* 0x021fe20000004100 */
[----:B------:R-:W-:Y:S01]  /*2a90*/  ISETP.GT.AND P0, PT, R8, 0x8, P0 ;  /* 0x000000080800780c */ /* 0x000fe20000704270 */
[----:B------:R-:W-:Y:S01]  /*2aa0*/  @P3 IMAD.MOV.U32 R10, RZ, RZ, R56 ;  /* 0x000000ffff0a3224 */ /* 0x000fe200078e0038 */
        /* <DEDUP_REMOVED lines=8> */
.L_x_46:
[----:B------:R-:W-:Y:S05]  /*2b30*/  BSYNC B0 ;  /* 0x0000000000007941 */ /* 0x000fea0003800000 */
.L_x_45:
        /* <DEDUP_REMOVED lines=11> */
.L_x_48:
[----:B------:R-:W-:Y:S05]  /*2bf0*/  BSYNC B0 ;  /* 0x0000000000007941 */ /* 0x000fea0003800000 */
.L_x_47:
        /* <DEDUP_REMOVED lines=12> */
.L_x_50:
[----:B------:R-:W-:Y:S05]  /*2cc0*/  BSYNC B0 ;  /* 0x0000000000007941 */ /* 0x000fea0003800000 */
.L_x_49:
        /* <DEDUP_REMOVED lines=12> */
.L_x_52:
[----:B------:R-:W-:Y:S05]  /*2d90*/  BSYNC B0 ;  /* 0x0000000000007941 */ /* 0x000fea0003800000 */
.L_x_51:
        /* <DEDUP_REMOVED lines=11> */
.L_x_54:
[----:B------:R-:W-:Y:S05]  /*2e50*/  BSYNC B0 ;  /* 0x0000000000007941 */ /* 0x000fea0003800000 */
.L_x_53:
        /* <DEDUP_REMOVED lines=11> */
.L_x_56:
[----:B------:R-:W-:Y:S05]  /*2f10*/  BSYNC B0 ;  /* 0x0000000000007941 */ /* 0x000fea0003800000 */
.L_x_55:
        /* <DEDUP_REMOVED lines=12> */
.L_x_58:
[----:B------:R-:W-:Y:S05]  /*2fe0*/  BSYNC B0 ;  /* 0x0000000000007941 */ /* 0x000fea0003800000 */
.L_x_57:
        /* <DEDUP_REMOVED lines=12> */
.L_x_60:
[----:B------:R-:W-:Y:S05]  /*30b0*/  BSYNC B0 ;  /* 0x0000000000007941 */ /* 0x000fea0003800000 */
.L_x_59:
        /* <DEDUP_REMOVED lines=11> */
.L_x_62:
[----:B------:R-:W-:Y:S05]  /*3170*/  BSYNC B0 ;  /* 0x0000000000007941 */ /* 0x000fea0003800000 */
.L_x_61:
        /* <DEDUP_REMOVED lines=11> */
.L_x_64:
[----:B------:R-:W-:Y:S05]  /*3230*/  BSYNC B0 ;  /* 0x0000000000007941 */ /* 0x000fea0003800000 */
.L_x_63:
        /* <DEDUP_REMOVED lines=12> */
.L_x_66:
[----:B------:R-:W-:Y:S05]  /*3300*/  BSYNC B0 ;  /* 0x0000000000007941 */ /* 0x000fea0003800000 */
.L_x_65:
        /* <DEDUP_REMOVED lines=12> */
.L_x_68:
[----:B------:R-:W-:Y:S05]  /*33d0*/  BSYNC B0 ;  /* 0x0000000000007941 */ /* 0x000fea0003800000 */
.L_x_67:
        /* <DEDUP_REMOVED lines=11> */
.L_x_70:
[----:B------:R-:W-:Y:S05]  /*3490*/  BSYNC B0 ;  /* 0x0000000000007941 */ /* 0x000fea0003800000 */
.L_x_69:
        /* <DEDUP_REMOVED lines=11> */
.L_x_72:
[----:B------:R-:W-:Y:S05]  /*3550*/  BSYNC B0 ;  /* 0x0000000000007941 */ /* 0x000fea0003800000 */
.L_x_71:
        /* <DEDUP_REMOVED lines=12> */
.L_x_74:
[----:B------:R-:W-:Y:S05]  /*3620*/  BSYNC B0 ;  /* 0x0000000000007941 */ /* 0x000fea0003800000 */
.L_x_73:
        /* <DEDUP_REMOVED lines=12> */
.L_x_76:
[----:B------:R-:W-:Y:S05]  /*36f0*/  BSYNC B0 ;  /* 0x0000000000007941 */ /* 0x000fea0003800000 */
.L_x_75:
        /* <DEDUP_REMOVED lines=11> */
.L_x_78:
[----:B------:R-:W-:Y:S05]  /*37b0*/  BSYNC B0 ;  /* 0x0000000000007941 */ /* 0x000fea0003800000 */
.L_x_77:
        /* <DEDUP_REMOVED lines=11> */
.L_x_80:
[----:B------:R-:W-:Y:S05]  /*3870*/  BSYNC B0 ;  /* 0x0000000000007941 */ /* 0x000fea0003800000 */
.L_x_79:
        /* <DEDUP_REMOVED lines=12> */
.L_x_82:
[----:B------:R-:W-:Y:S05]  /*3940*/  BSYNC B0 ;  /* 0x0000000000007941 */ /* 0x000fea0003800000 */
.L_x_81:
        /* <DEDUP_REMOVED lines=12> */
.L_x_84:
[----:B------:R-:W-:Y:S05]  /*3a10*/  BSYNC B0 ;  /* 0x0000000000007941 */ /* 0x000fea0003800000 */
.L_x_83:
[----:B0----5:R-:W-:Y:S01]  /*3a20*/  HADD2.F32 R7, -RZ, R3.H0_H0 ;  /* 0x20000003ff077230 */ /* 0x021fe20000004100 */
[----:B------:R-:W-:Y:S01]  /*3a30*/  ISETP.GT.AND P0, PT, R8, 0x8, P0 ;  /* 0x000000080800780c */ /* 0x000fe20000704270 */
[----:B------:R-:W-:Y:S03]  /*3a40*/  BSSY B0, `(.L_x_85) ;  /* 0x0000007000007945 */ /* 0x000fe60003800000 */
[----:B------:R-:W-:-:S04]  /*3a50*/  FMUL R6, R7, R2 ;  /* 0x0000000207067220 */ /* 0x000fc80000400000 */
[----:B------:R-:W-:-:S05]  /*3a60*/  FFMA R6, R53, R0, R6 ;  /* 0x0000000035067223 */ /* 0x000fca0000000006 */
[----:B------:R-:W-:-:S05]  /*3a70*/  F2FP.F16.F32.PACK_AB R6, RZ, R6 ;  /* 0x00000006ff06723e */ /* 0x000fca00000000ff */
[----:B------:R0:W-:Y:S01]  /*3a80*/  @P3 STG.E.U16 desc[UR12][R56.64+0x72], R6 ;  /* 0x0000720638003986 */ /* 0x0001e2000c10150c */
[----:B------:R-:W-:Y:S05]  /*3a90*/  @!P0 BRA `(.L_x_86) ;  /* 0x0000000000048947 */ /* 0x000fea0003800000 */
[----:B------:R0:W5:Y:S02]  /*3aa0*/  LDG.E.LTC128B.U16 R3, desc[UR12][R4.64+0x70] ;  /* 0x0000700c04037981 */ /* 0x000164000c1e1520 */
.L_x_86:
[----:B------:R-:W-:Y:S05]  /*3ab0*/  BSYNC B0 ;  /* 0x0000000000007941 */ /* 0x000fea0003800000 */
.L_x_85:
[----:B-----5:R-:W-:Y:S01]  /*3ac0*/  HADD2.F32 R7, -RZ, R3.H0_H0 ;  /* 0x20000003ff077230 */ /* 0x020fe20000004100 */
[----:B------:R-:W-:Y:S01]  /*3ad0*/  ISETP.GT.AND P1, PT, R8, 0x8, P1 ;  /* 0x000000080800780c */ /* 0x000fe20000f24270 */
[----:B0-----:R-:W-:Y:S01]  /*3ae0*/  @P0 IMAD.MOV.U32 R6, RZ, RZ, R60 ;  /* 0x000000ffff060224 */ /* 0x001fe200078e003c */
[----:B------:R-:W-:Y:S02]  /*3af0*/  BSSY B0, `(.L_x_87) ;  /* 0x0000009000007945 */ /* 0x000fe40003800000 */
[----:B------:R-:W-:-:S04]  /*3b00*/  FMUL R7, R7, R2 ;  /* 0x0000000207077220 */ /* 0x000fc80000400000 */
[----:B------:R-:W-:-:S05]  /*3b10*/  FFMA R7, R54, R0, R7 ;  /* 0x0000000036077223 */ /* 0x000fca0000000007 */
[----:B------:R-:W-:-:S04]  /*3b20*/  F2FP.F16.F32.PACK_AB R7, RZ, R7 ;  /* 0x00000007ff07723e */ /* 0x000fc800000000ff */
[----:B------:R-:W-:Y:S01]  /*3b30*/  PRMT R8, R7, 0x7610, R8 ;  /* 0x0000761007087816 */ /* 0x000fe20000000008 */
[----:B------:R-:W-:-:S05]  /*3b40*/  @P0 IMAD.MOV.U32 R7, RZ, RZ, R61 ;  /* 0x000000ffff070224 */ /* 0x000fca00078e003d */
[----:B------:R0:W-:Y:S01]  /*3b50*/  @P0 STG.E.U16 desc[UR12][R6.64+0x70], R8 ;  /* 0x0000700806000986 */ /* 0x0001e2000c10150c */
[----:B------:R-:W-:Y:S05]  /*3b60*/  @!P1 BRA `(.L_x_88) ;  /* 0x0000000000049947 */ /* 0x000fea0003800000 */
[----:B------:R0:W5:Y:S02]  /*3b70*/  LDG.E.LTC128B.U16 R3, desc[UR12][R4.64+0x72] ;  /* 0x0000720c04037981 */ /* 0x000164000c1e1520 */
.L_x_88:
[----:B------:R-:W-:Y:S05]  /*3b80*/  BSYNC B0 ;  /* 0x0000000000007941 */ /* 0x000fea0003800000 */
.L_x_87:
[----:B-----5:R-:W-:-:S05]  /*3b90*/  HADD2.F32 R3, -RZ, R3.H0_H0 ;  /* 0x20000003ff037230 */ /* 0x020fca0000004100 */
[----:B------:R-:W-:-:S04]  /*3ba0*/  FMUL R2, R3, R2 ;  /* 0x0000000203027220 */ /* 0x000fc80000400000 */
[----:B------:R-:W-:Y:S01]  /*3bb0*/  FFMA R2, R55, R0, R2 ;  /* 0x0000000037027223 */ /* 0x000fe20000000002 */
[----:B------:R-:W-:Y:S06]  /*3bc0*/  @!P1 EXIT ;  /* 0x000000000000994d */ /* 0x000fec0003800000 */
[----:B------:R-:W-:-:S05]  /*3bd0*/  F2FP.F16.F32.PACK_AB R2, RZ, R2 ;  /* 0x00000002ff02723e */ /* 0x000fca00000000ff */
[----:B------:R-:W-:Y:S01]  /*3be0*/  STG.E.U16 desc[UR12][R60.64+0x72], R2 ;  /* 0x000072023c007986 */ /* 0x000fe2000c10150c */
[----:B------:R-:W-:Y:S05]  /*3bf0*/  EXIT ;  /* 0x000000000000794d */ /* 0x000fea0003800000 */
.L_x_28:
[----:B------:R-:W-:Y:S01]  /*3c00*/  ISETP.GT.AND P3, PT, R7, 0x1, PT ;  /* 0x000000010700780c */ /* 0x000fe20003f64270 */
[----:B------:R-:W-:Y:S01]  /*3c10*/  ULDC.64 UR4, c[0x0][0x650] ;  /* 0x0001940000047ab9 */ /* 0x000fe20000000a00 */
[-C--:B--2---:R-:W-:Y:S01]  /*3c20*/  FMUL R24, R24, R0.reuse ;  /* 0x0000000018187220 */ /* 0x084fe20000400000 */
[-C--:B------:R-:W-:Y:S01]  /*3c30*/  FMUL R25, R25, R0.reuse ;  /* 0x0000000019197220 */ /* 0x080fe20000400000 */
[----:B------:R-:W-:Y:S01]  /*3c40*/  ISETP.GT.AND P1, PT, R8, RZ, P3 ;  /* 0x000000ff0800720c */ /* 0x000fe20001f24270 */
[-C--:B------:R-:W-:Y:S01]  /*3c50*/  FMUL R26, R26, R0.reuse ;  /* 0x000000001a1a7220 */ /* 0x080fe20000400000 */
[----:B------:R-:W-:Y:S01]  /*3c60*/  LEA R2, P4, R10, UR4, 0x1 ;  /* 0x000000040a027c11 */ /* 0x000fe2000f8808ff */
[----:B------:R-:W-:Y:S01]  /*3c70*/  FMUL R27, R27, R0 ;  /* 0x000000001b1b7220 */ /* 0x000fe20000400000 */
[----:B------:R-:W-:Y:S01]  /*3c80*/  F2FP.F16.F32.PACK_AB R24, RZ, R24 ;  /* 0x00000018ff18723e */ /* 0x000fe200000000ff */
[-C--:B------:R-:W-:Y:S01]  /*3c90*/  FMUL R28, R28, R0.reuse ;  /* 0x000000001c1c7220 */ /* 0x080fe20000400000 */
[----:B------:R-:W-:Y:S01]  /*3ca0*/  LEA.HI.X R3, R10, UR5, R59, 0x1, P4 ;  /* 0x000000050a037c11 */ /* 0x000fe2000a0f0c3b */
[-C--:B------:R-:W-:Y:S01]  /*3cb0*/  FMUL R29, R29, R0.reuse ;  /* 0x000000001d1d7220 */ /* 0x080fe20000400000 */
[----:B------:R-:W-:Y:S01]  /*3cc0*/  F2FP.F16.F32.PACK_AB R25, RZ, R25 ;  /* 0x00000019ff19723e */ /* 0x000fe200000000ff */
[-C--:B------:R-:W-:Y:S01]  /*3cd0*/  FMUL R30, R30, R0.reuse ;  /* 0x000000001e1e7220 */ /* 0x080fe20000400000 */
[----:B------:R-:W-:Y:S01]  /*3ce0*/  ISETP.GT.AND P3, PT, R8, 0x8, P3 ;  /* 0x000000080800780c */ /* 0x000fe20001f64270 */
[----:B------:R-:W-:Y:S01]  /*3cf0*/  @P2 STG.E.U16 desc[UR12][R2.64], R24 ;  /* 0x0000001802002986 */ /* 0x000fe2000c10150c */
[----:B------:R-:W-:Y:S01]  /*3d00*/  SHF.L.U64.HI R9, R60, 0x1, R9 ;  /* 0x000000013c097819 */ /* 0x000fe20000010209 */
[-C--:B------:R-:W-:Y:S01]  /*3d10*/  FMUL R31, R31, R0.reuse ;  /* 0x000000001f1f7220 */ /* 0x080fe20000400000 */
[----:B------:R-:W-:Y:S01]  /*3d20*/  ISETP.GT.AND P2, PT, R8, 0x8, P0 ;  /* 0x000000080800780c */ /* 0x000fe20000744270 */
[----:B------:R-:W-:Y:S01]  /*3d30*/  @P1 STG.E.U16 desc[UR12][R2.64+0x2], R25 ;  /* 0x0000021902001986 */ /* 0x000fe2000c10150c */
[----:B------:R-:W-:Y:S01]  /*3d40*/  ISETP.GT.AND P1, PT, R7, 0x8, PT ;  /* 0x000000080700780c */ /* 0x000fe20003f24270 */
[----:B------:R-:W-:Y:S01]  /*3d50*/  FMUL R32, R32, R0 ;  /* 0x0000000020207220 */ /* 0x000fe20000400000 */
[----:B------:R-:W-:Y:S01]  /*3d60*/  LEA R60, P5, R60, R2, 0x1 ;  /* 0x000000023c3c7211 */ /* 0x000fe200078a08ff */
[-C--:B------:R-:W-:Y:S01]  /*3d70*/  FMUL R33, R33, R0.reuse ;  /* 0x0000000021217220 */ /* 0x080fe20000400000 */
[----:B------:R-:W-:Y:S01]  /*3d80*/  ISETP.GT.AND P4, PT, R8, RZ, P1 ;  /* 0x000000ff0800720c */ /* 0x000fe20000f84270 */
[----:B------:R-:W-:Y:S01]  /*3d90*/  FMUL R34, R34, R0 ;  /* 0x0000000022227220 */ /* 0x000fe20000400000 */
[----:B------:R-:W-:Y:S01]  /*3da0*/  ISETP.GT.AND P0, PT, R7, 0x9, PT ;  /* 0x000000090700780c */ /* 0x000fe20003f04270 */
[----:B------:R-:W-:Y:S01]  /*3db0*/  IMAD.X R61, R9, 0x1, R3, P5 ;  /* 0x00000001093d7824 */ /* 0x000fe200028e0603 */
[C---:B------:R-:W-:Y:S01]  /*3dc0*/  ISETP.GT.AND P1, PT, R8.reuse, 0x8, P1 ;  /* 0x000000080800780c */ /* 0x040fe20000f24270 */
[--C-:B------:R-:W-:Y:S01]  /*3dd0*/  @P3 IMAD.MOV.U32 R4, RZ, RZ, R60.reuse ;  /* 0x000000ffff043224 */ /* 0x100fe200078e003c */
[----:B------:R-:W-:Y:S01]  /*3de0*/  ISETP.GT.AND P5, PT, R8, RZ, P0 ;  /* 0x000000ff0800720c */ /* 0x000fe200007a4270 */
[--C-:B------:R-:W-:Y:S01]  /*3df0*/  @P3 IMAD.MOV.U32 R5, RZ, RZ, R61.reuse ;  /* 0x000000ffff053224 */ /* 0x100fe200078e003d */
[----:B------:R-:W-:Y:S01]  /*3e00*/  F2FP.F16.F32.PACK_AB R26, RZ, R26 ;  /* 0x0000001aff1a723e */ /* 0x000fe200000000ff */
[-C--:B------:R-:W-:Y:S01]  /*3e10*/  FMUL R35, R35, R0.reuse ;  /* 0x0000000023237220 */ /* 0x080fe20000400000 */
[----:B------:R-:W-:Y:S01]  /*3e20*/  F2FP.F16.F32.PACK_AB R27, RZ, R27 ;  /* 0x0000001bff1b723e */ /* 0x000fe200000000ff */
[----:B------:R-:W-:Y:S01]  /*3e30*/  FMUL R36, R36, R0 ;  /* 0x0000000024247220 */ /* 0x000fe20000400000 */
[----:B------:R-:W-:Y:S01]  /*3e40*/  F2FP.F16.F32.PACK_AB R28, RZ, R28 ;  /* 0x0000001cff1c723e */ /* 0x000fe200000000ff */
[----:B------:R-:W-:Y:S01]  /*3e50*/  @P2 STG.E.U16 desc[UR12][R60.64], R26 ;  /* 0x0000001a3c002986 */ /* 0x000fe2000c10150c */
[----:B------:R-:W-:Y:S01]  /*3e60*/  F2FP.F16.F32.PACK_AB R29, RZ, R29 ;  /* 0x0000001dff1d723e */ /* 0x000fe200000000ff */
[----:B------:R-:W-:Y:S01]  /*3e70*/  FMUL R37, R37, R0 ;  /* 0x0000000025257220 */ /* 0x000fe20000400000 */
[----:B------:R-:W-:Y:S01]  /*3e80*/  F2FP.F16.F32.PACK_AB R30, RZ, R30 ;  /* 0x0000001eff1e723e */ /* 0x000fe200000000ff */
[----:B------:R0:W-:Y:S01]  /*3e90*/  @P3 STG.E.U16 desc[UR12][R4.64+0x2], R27 ;  /* 0x0000021b04003986 */ /* 0x0001e2000c10150c */
[----:B------:R-:W-:Y:S01]  /*3ea0*/  ISETP.GT.AND P2, PT, R8, 0x8, P0 ;  /* 0x000000080800780c */ /* 0x000fe20000744270 */
[-C--:B------:R-:W-:Y:S01]  /*3eb0*/  FMUL R38, R38, R0.reuse ;  /* 0x0000000026267220 */ /* 0x080fe20000400000 */
[C---:B------:R-:W-:Y:S01]  /*3ec0*/  ISETP.GT.AND P3, PT, R7.reuse, 0x10, PT ;  /* 0x000000100700780c */ /* 0x040fe20003f64270 */
[----:B------:R-:W-:Y:S01]  /*3ed0*/  @P4 STG.E.U16 desc[UR12][R2.64+0x10], R28 ;  /* 0x0000101c02004986 */ /* 0x000fe2000c10150c */
[----:B------:R-:W-:Y:S01]  /*3ee0*/  ISETP.GT.AND P0, PT, R7, 0x11, PT ;  /* 0x000000110700780c */ /* 0x000fe20003f04270 */
[-C--:B------:R-:W-:Y:S01]  /*3ef0*/  FMUL R39, R39, R0.reuse ;  /* 0x0000000027277220 */ /* 0x080fe20000400000 */
[C---:B------:R-:W-:Y:S01]  /*3f00*/  ISETP.GT.AND P4, PT, R8.reuse, RZ, P3 ;  /* 0x000000ff0800720c */ /* 0x040fe20001f84270 */
[----:B------:R-:W-:Y:S01]  /*3f10*/  @P5 STG.E.U16 desc[UR12][R2.64+0x12], R29 ;  /* 0x0000121d02005986 */ /* 0x000fe2000c10150c */
[----:B------:R-:W-:Y:S01]  /*3f20*/  ISETP.GT.AND P5, PT, R8, RZ, P0 ;  /* 0x000000ff0800720c */ /* 0x000fe200007a4270 */
[----:B------:R-:W-:Y:S01]  /*3f30*/  FMUL R40, R40, R0 ;  /* 0x0000000028287220 */ /* 0x000fe20000400000 */
[----:B------:R-:W-:Y:S01]  /*3f40*/  F2FP.F16.F32.PACK_AB R31, RZ, R31 ;  /* 0x0000001fff1f723e */ /* 0x000fe200000000ff */
[--C-:B0-----:R-:W-:Y:S01]  /*3f50*/  @P1 IMAD.MOV.U32 R4, RZ, RZ, R60.reuse ;  /* 0x000000ffff041224 */ /* 0x101fe200078e003c */
[----:B------:R-:W-:Y:S01]  /*3f60*/  ISETP.GT.AND P0, PT, R8, 0x8, P0 ;  /* 0x000000080800780c */ /* 0x000fe20000704270 */
[--C-:B------:R-:W-:Y:S01]  /*3f70*/  @P1 IMAD.MOV.U32 R5, RZ, RZ, R61.reuse ;  /* 0x000000ffff051224 */ /* 0x100fe200078e003d */
[----:B------:R-:W-:Y:S01]  /*3f80*/  F2FP.F16.F32.PACK_AB R32, RZ, R32 ;  /* 0x00000020ff20723e */ /* 0x000fe200000000ff */
[-C--:B------:R-:W-:Y:S01]  /*3f90*/  FMUL R41, R41, R0.reuse ;  /* 0x0000000029297220 */ /* 0x080fe20000400000 */
[----:B------:R-:W-:Y:S01]  /*3fa0*/  F2FP.F16.F32.PACK_AB R33, RZ, R33 ;  /* 0x00000021ff21723e */ /* 0x000fe200000000ff */
[-C--:B------:R-:W-:Y:S01]  /*3fb0*/  FMUL R42, R42, R0.reuse ;  /* 0x000000002a2a7220 */ /* 0x080fe20000400000 */
[----:B------:R0:W-:Y:S01]  /*3fc0*/  @P1 STG.E.U16 desc[UR12][R4.64+0x10], R30 ;  /* 0x0000101e04001986 */ /* 0x0001e2000c10150c */
[----:B------:R-:W-:Y:S01]  /*3fd0*/  ISETP.GT.AND P1, PT, R8, 0x8, P3 ;  /* 0x000000080800780c */ /* 0x000fe20001f24270 */
[----:B------:R-:W-:Y:S01]  /*3fe0*/  FMUL R43, R43, R0 ;  /* 0x000000002b2b7220 */ /* 0x000fe20000400000 */
[----:B------:R-:W-:Y:S01]  /*3ff0*/  F2FP.F16.F32.PACK_AB R34, RZ, R34 ;  /* 0x00000022ff22723e */ /* 0x000fe200000000ff */
[-C--:B------:R-:W-:Y:S01]  /*4000*/  FMUL R44, R44, R0.reuse ;  /* 0x000000002c2c7220 */ /* 0x080fe20000400000 */
[----:B------:R-:W-:Y:S01]  /*4010*/  ISETP.GT.AND P3, PT, R7, 0x19, PT ;  /* 0x000000190700780c */ /* 0x000fe20003f64270 */
[-C--:B------:R-:W-:Y:S01]  /*4020*/  FMUL R45, R45, R0.reuse ;  /* 0x000000002d2d7220 */ /* 0x080fe20000400000 */
[----:B------:R-:W-:Y:S01]  /*4030*/  F2FP.F16.F32.PACK_AB R35, RZ, R35 ;  /* 0x00000023ff23723e */ /* 0x000fe200000000ff */
[----:B------:R-:W-:Y:S01]  /*4040*/  FMUL R46, R46, R0 ;  /* 0x000000002e2e7220 */ /* 0x000fe20000400000 */
[----:B------:R-:W-:Y:S01]  /*4050*/  F2FP.F16.F32.PACK_AB R36, RZ, R36 ;  /* 0x00000024ff24723e */ /* 0x000fe200000000ff */
[----:B------:R-:W-:Y:S01]  /*4060*/  FMUL R47, R47, R0 ;  /* 0x000000002f2f7220 */ /* 0x000fe20000400000 */
[----:B------:R-:W-:Y:S01]  /*4070*/  F2FP.F16.F32.PACK_AB R37, RZ, R37 ;  /* 0x00000025ff25723e */ /* 0x000fe200000000ff */
[--C-:B0-----:R-:W-:Y:S01]  /*4080*/  @P2 IMAD.MOV.U32 R4, RZ, RZ, R60.reuse ;  /* 0x000000ffff042224 */ /* 0x101fe200078e003c */
[----:B------:R-:W-:Y:S01]  /*4090*/  F2FP.F16.F32.PACK_AB R38, RZ, R38 ;  /* 0x00000026ff26723e */ /* 0x000fe200000000ff */
[--C-:B------:R-:W-:Y:S01]  /*40a0*/  @P2 IMAD.MOV.U32 R5, RZ, RZ, R61.reuse ;  /* 0x000000ffff052224 */ /* 0x100fe200078e003d */
[----:B------:R-:W-:Y:S01]  /*40b0*/  F2FP.F16.F32.PACK_AB R39, RZ, R39 ;  /* 0x00000027ff27723e */ /* 0x000fe200000000ff */
[----:B------:R-:W-:Y:S01]  /*40c0*/  FMUL R48, R48, R0 ;  /* 0x0000000030307220 */ /* 0x000fe20000400000 */
[----:B------:R-:W-:Y:S01]  /*40d0*/  F2FP.F16.F32.PACK_AB R40, RZ, R40 ;  /* 0x00000028ff28723e */ /* 0x000fe200000000ff */
[-C--:B------:R-:W-:Y:S01]  /*40e0*/  FMUL R49, R49, R0.reuse ;  /* 0x0000000031317220 */ /* 0x080fe20000400000 */
[----:B------:R0:W-:Y:S01]  /*40f0*/  @P2 STG.E.U16 desc[UR12][R4.64+0x12], R31 ;  /* 0x0000121f04002986 */ /* 0x0001e2000c10150c */
[----:B------:R-:W-:Y:S01]  /*4100*/  ISETP.GT.AND P2, PT, R7, 0x18, PT ;  /* 0x000000180700780c */ /* 0x000fe20003f44270 */
[-C--:B------:R-:W-:Y:S01]  /*4110*/  FMUL R50, R50, R0.reuse ;  /* 0x0000000032327220 */ /* 0x080fe20000400000 */
[----:B------:R-:W-:Y:S01]  /*4120*/  F2FP.F16.F32.PACK_AB R41, RZ, R41 ;  /* 0x00000029ff29723e */ /* 0x000fe200000000ff */
[----:B------:R-:W-:Y:S01]  /*4130*/  @P4 STG.E.U16 desc[UR12][R2.64+0x20], R32 ;  /* 0x0000202002004986 */ /* 0x000fe2000c10150c */
[C---:B------:R-:W-:Y:S01]  /*4140*/  ISETP.GT.AND P4, PT, R8.reuse, RZ, P2 ;  /* 0x000000ff0800720c */ /* 0x040fe20001784270 */
[----:B------:R-:W-:Y:S01]  /*4150*/  FMUL R51, R51, R0 ;  /* 0x0000000033337220 */ /* 0x000fe20000400000 */
[----:B------:R-:W-:Y:S01]  /*4160*/  F2FP.F16.F32.PACK_AB R42, RZ, R42 ;  /* 0x0000002aff2a723e */ /* 0x000fe200000000ff */
[----:B------:R-:W-:Y:S01]  /*4170*/  @P5 STG.E.U16 desc[UR12][R2.64+0x22], R33 ;  /* 0x0000222102005986 */ /* 0x000fe2000c10150c */
[----:B------:R-:W-:Y:S01]  /*4180*/  ISETP.GT.AND P5, PT, R8, RZ, P3 ;  /* 0x000000ff0800720c */ /* 0x000fe20001fa4270 */
[----:B------:R-:W-:Y:S01]  /*4190*/  FMUL R52, R52, R0 ;  /* 0x0000000034347220 */ /* 0x000fe20000400000 */
[----:B------:R-:W-:Y:S01]  /*41a0*/  F2FP.F16.F32.PACK_AB R43, RZ, R43 ;  /* 0x0000002bff2b723e */ /* 0x000fe200000000ff */
[----:B0-----:R-:W-:Y:S01]  /*41b0*/  @P1 IMAD.MOV.U32 R4, RZ, RZ, R60 ;  /* 0x000000ffff041224 */ /* 0x001fe200078e003c */
[----:B------:R-:W-:Y:S01]  /*41c0*/  F2FP.F16.F32.PACK_AB R44, RZ, R44 ;  /* 0x0000002cff2c723e */ /* 0x000fe200000000ff */
[----:B------:R-:W-:Y:S01]  /*41d0*/  @P1 IMAD.MOV.U32 R5, RZ, RZ, R61 ;  /* 0x000000ffff051224 */ /* 0x000fe200078e003d */
[----:B------:R-:W-:Y:S01]  /*41e0*/  F2FP.F16.F32.PACK_AB R45, RZ, R45 ;  /* 0x0000002dff2d723e */ /* 0x000fe200000000ff */
[----:B------:R-:W-:Y:S01]  /*41f0*/  FMUL R53, R53, R0 ;  /* 0x0000000035357220 */ /* 0x000fe20000400000 */
[----:B------:R-:W-:Y:S01]  /*4200*/  F2FP.F16.F32.PACK_AB R46, RZ, R46 ;  /* 0x0000002eff2e723e */ /* 0x000fe200000000ff */
[-C--:B------:R-:W-:Y:S01]  /*4210*/  FMUL R54, R54, R0.reuse ;  /* 0x0000000036367220 */ /* 0x080fe20000400000 */
[----:B------:R0:W-:Y:S01]  /*4220*/  @P1 STG.E.U16 desc[UR12][R4.64+0x20], R34 ;  /* 0x0000202204001986 */ /* 0x0001e2000c10150c */
[C---:B------:R-:W-:Y:S01]  /*4230*/  ISETP.GT.AND P1, PT, R8.reuse, 0x8, P2 ;  /* 0x000000080800780c */ /* 0x040fe20001724270 */
[----:B------:R-:W-:Y:S01]  /*4240*/  FMUL R0, R55, R0 ;  /* 0x0000000037007220 */ /* 0x000fe20000400000 */
[----:B------:R-:W-:-:S02]  /*4250*/  ISETP.GT.AND P2, PT, R8, 0x8, P3 ;  /* 0x000000080800780c */ /* 0x000fc40001f44270 */
[----:B------:R-:W-:Y:S02]  /*4260*/  ISETP.GT.AND P3, PT, R7, 0x20, PT ;  /* 0x000000200700780c */ /* 0x000fe40003f64270 */
[----:B------:R-:W-:Y:S02]  /*4270*/  F2FP.F16.F32.PACK_AB R47, RZ, R47 ;  /* 0x0000002fff2f723e */ /* 0x000fe400000000ff */
[----:B------:R-:W-:Y:S02]  /*4280*/  F2FP.F16.F32.PACK_AB R48, RZ, R48 ;  /* 0x00000030ff30723e */ /* 0x000fe400000000ff */
[----:B------:R-:W-:Y:S01]  /*4290*/  F2FP.F16.F32.PACK_AB R49, RZ, R49 ;  /* 0x00000031ff31723e */ /* 0x000fe200000000ff */
[----:B0-----:R-:W-:Y:S01]  /*42a0*/  @P0 IMAD.MOV.U32 R4, RZ, RZ, R60 ;  /* 0x000000ffff040224 */ /* 0x001fe200078e003c */
[----:B------:R-:W-:Y:S01]  /*42b0*/  F2FP.F16.F32.PACK_AB R50, RZ, R50 ;  /* 0x00000032ff32723e */ /* 0x000fe200000000ff */
[----:B------:R-:W-:Y:S01]  /*42c0*/  @P0 IMAD.MOV.U32 R5, RZ, RZ, R61 ;  /* 0x000000ffff050224 */ /* 0x000fe200078e003d */
[----:B------:R-:W-:-:S02]  /*42d0*/  F2FP.F16.F32.PACK_AB R51, RZ, R51 ;  /* 0x00000033ff33723e */ /* 0x000fc400000000ff */
[----:B------:R-:W-:Y:S02]  /*42e0*/  F2FP.F16.F32.PACK_AB R52, RZ, R52 ;  /* 0x00000034ff34723e */ /* 0x000fe400000000ff */
[----:B------:R0:W-:Y:S01]  /*42f0*/  @P0 STG.E.U16 desc[UR12][R4.64+0x22], R35 ;  /* 0x0000222304000986 */ /* 0x0001e2000c10150c */
[----:B------:R-:W-:Y:S02]  /*4300*/  ISETP.GT.AND P0, PT, R7, 0x21, PT ;  /* 0x000000210700780c */ /* 0x000fe40003f04270 */
[----:B------:R-:W-:Y:S01]  /*4310*/  F2FP.F16.F32.PACK_AB R53, RZ, R53 ;  /* 0x00000035ff35723e */ /* 0x000fe200000000ff */
[----:B------:R-:W-:Y:S01]  /*4320*/  @P4 STG.E.U16 desc[UR12][R2.64+0x30], R36 ;  /* 0x0000302402004986 */ /* 0x000fe2000c10150c */
[C---:B------:R-:W-:Y:S02]  /*4330*/  ISETP.GT.AND P4, PT, R8.reuse, RZ, P3 ;  /* 0x000000ff0800720c */ /* 0x040fe40001f84270 */
[----:B------:R-:W-:Y:S01]  /*4340*/  F2FP.F16.F32.PACK_AB R54, RZ, R54 ;  /* 0x00000036ff36723e */ /* 0x000fe200000000ff */
[----:B------:R-:W-:Y:S01]  /*4350*/  @P5 STG.E.U16 desc[UR12][R2.64+0x32], R37 ;  /* 0x0000322502005986 */ /* 0x000fe2000c10150c */
[----:B------:R-:W-:-:S02]  /*4360*/  ISETP.GT.AND P5, PT, R8, RZ, P0 ;  /* 0x000000ff0800720c */ /* 0x000fc400007a4270 */
[----:B------:R-:W-:Y:S01]  /*4370*/  ISETP.GT.AND P0, PT, R8, 0x8, P0 ;  /* 0x000000080800780c */ /* 0x000fe20000704270 */
[----:B0-----:R-:W-:Y:S02]  /*4380*/  @P1 IMAD.MOV.U32 R4, RZ, RZ, R60 ;  /* 0x000000ffff041224 */ /* 0x001fe400078e003c */
[----:B------:R-:W-:-:S05]  /*4390*/  @P1 IMAD.MOV.U32 R5, RZ, RZ, R61 ;  /* 0x000000ffff051224 */ /* 0x000fca00078e003d */
[----:B------:R0:W-:Y:S01]  /*43a0*/  @P1 STG.E.U16 desc[UR12][R4.64+0x30], R38 ;  /* 0x0000302604001986 */ /* 0x0001e2000c10150c */
[----:B------:R-:W-:Y:S02]  /*43b0*/  ISETP.GT.AND P1, PT, R8, 0x8, P3 ;  /* 0x000000080800780c */ /* 0x000fe40001f24270 */
[----:B------:R-:W-:Y:S01]  /*43c0*/  ISETP.GT.AND P3, PT, R7, 0x30, PT ;  /* 0x000000300700780c */ /* 0x000fe20003f64270 */
[----:B0-----:R-:W-:Y:S02]  /*43d0*/  @P2 IMAD.MOV.U32 R4, RZ, RZ, R60 ;  /* 0x000000ffff042224 */ /* 0x001fe400078e003c */
[----:B------:R-:W-:-:S05]  /*43e0*/  @P2 IMAD.MOV.U32 R5, RZ, RZ, R61 ;  /* 0x000000ffff052224 */ /* 0x000fca00078e003d */
[----:B------:R0:W-:Y:S04]  /*43f0*/  @P2 STG.E.U16 desc[UR12][R4.64+0x32], R39 ;  /* 0x0000322704002986 */ /* 0x0001e8000c10150c */
[----:B------:R-:W-:Y:S01]  /*4400*/  @P4 STG.E.U16 desc[UR12][R2.64+0x40], R40 ;  /* 0x0000402802004986 */ /* 0x000fe2000c10150c */
[----:B------:R-:W-:-:S03]  /*4410*/  ISETP.GT.AND P4, PT, R7, 0x28, PT ;  /* 0x000000280700780c */ /* 0x000fc60003f84270 */
[----:B------:R-:W-:Y:S01]  /*4420*/  @P5 STG.E.U16 desc[UR12][R2.64+0x42], R41 ;  /* 0x0000422902005986 */ /* 0x000fe2000c10150c */
[----:B------:R-:W-:Y:S02]  /*4430*/  ISETP.GT.AND P5, PT, R7, 0x29, PT ;  /* 0x000000290700780c */ /* 0x000fe40003fa4270 */
[C---:B------:R-:W-:Y:S01]  /*4440*/  ISETP.GT.AND P2, PT, R8.reuse, RZ, P4 ;  /* 0x000000ff0800720c */ /* 0x040fe20002744270 */
[----:B0-----:R-:W-:Y:S01]  /*4450*/  @P1 IMAD.MOV.U32 R4, RZ, RZ, R60 ;  /* 0x000000ffff041224 */ /* 0x001fe200078e003c */
[C---:B------:R-:W-:Y:S01]  /*4460*/  ISETP.GT.AND P6, PT, R8.reuse, RZ, P5 ;  /* 0x000000ff0800720c */ /* 0x040fe20002fc4270 */
[----:B------:R-:W-:Y:S01]  /*4470*/  @P1 IMAD.MOV.U32 R5, RZ, RZ, R61 ;  /* 0x000000ffff051224 */ /* 0x000fe200078e003d */
[----:B------:R-:W-:-:S04]  /*4480*/  ISETP.GT.AND P4, PT, R8, 0x8, P4 ;  /* 0x000000080800780c */ /* 0x000fc80002784270 */
[----:B------:R0:W-:Y:S01]  /*4490*/  @P1 STG.E.U16 desc[UR12][R4.64+0x40], R42 ;  /* 0x0000402a04001986 */ /* 0x0001e2000c10150c */
[----:B------:R-:W-:Y:S01]  /*44a0*/  ISETP.GT.AND P1, PT, R7, 0x38, PT ;  /* 0x000000380700780c */ /* 0x000fe20003f24270 */
[----:B0-----:R-:W-:Y:S02]  /*44b0*/  @P0 IMAD.MOV.U32 R4, RZ, RZ, R60 ;  /* 0x000000ffff040224 */ /* 0x001fe400078e003c */
[----:B------:R-:W-:-:S05]  /*44c0*/  @P0 IMAD.MOV.U32 R5, RZ, RZ, R61 ;  /* 0x000000ffff050224 */ /* 0x000fca00078e003d */
[----:B------:R0:W-:Y:S01]  /*44d0*/  @P0 STG.E.U16 desc[UR12][R4.64+0x42], R43 ;  /* 0x0000422b04000986 */ /* 0x0001e2000c10150c */
[----:B------:R-:W-:-:S03]  /*44e0*/  ISETP.GT.AND P0, PT, R7, 0x39, PT ;  /* 0x000000390700780c */ /* 0x000fc60003f04270 */
[----:B------:R-:W-:Y:S01]  /*44f0*/  @P2 STG.E.U16 desc[UR12][R2.64+0x50], R44 ;  /* 0x0000502c02002986 */ /* 0x000fe2000c10150c */
[----:B------:R-:W-:-:S03]  /*4500*/  ISETP.GT.AND P2, PT, R7, 0x31, PT ;  /* 0x000000310700780c */ /* 0x000fc60003f44270 */
[----:B------:R-:W-:Y:S01]  /*4510*/  @P6 STG.E.U16 desc[UR12][R2.64+0x52], R45 ;  /* 0x0000522d02006986 */ /* 0x000fe2000c10150c */
[C---:B------:R-:W-:Y:S02]  /*4520*/  ISETP.GT.AND P6, PT, R8.reuse, 0x8, P5 ;  /* 0x000000080800780c */ /* 0x040fe40002fc4270 */
[C---:B------:R-:W-:Y:S01]  /*4530*/  ISETP.GT.AND P5, PT, R8.reuse, RZ, P3 ;  /* 0x000000ff0800720c */ /* 0x040fe20001fa4270 */
[----:B0-----:R-:W-:Y:S01]  /*4540*/  @P4 IMAD.MOV.U32 R4, RZ, RZ, R60 ;  /* 0x000000ffff044224 */ /* 0x001fe200078e003c */
[----:B------:R-:W-:Y:S01]  /*4550*/  ISETP.GT.AND P3, PT, R8, 0x8, P3 ;  /* 0x000000080800780c */ /* 0x000fe20001f64270 */
[----:B------:R-:W-:-:S05]  /*4560*/  @P4 IMAD.MOV.U32 R5, RZ, RZ, R61 ;  /* 0x000000ffff054224 */ /* 0x000fca00078e003d */
[----:B------:R0:W-:Y:S01]  /*4570*/  @P4 STG.E.U16 desc[UR12][R4.64+0x50], R46 ;  /* 0x0000502e04004986 */ /* 0x0001e2000c10150c */
[C---:B------:R-:W-:Y:S02]  /*4580*/  ISETP.GT.AND P4, PT, R8.reuse, RZ, P2 ;  /* 0x000000ff0800720c */ /* 0x040fe40001784270 */
[----:B------:R-:W-:Y:S01]  /*4590*/  ISETP.GT.AND P2, PT, R8, 0x8, P2 ;  /* 0x000000080800780c */ /* 0x000fe20001744270 */
[----:B0-----:R-:W-:Y:S02]  /*45a0*/  @P6 IMAD.MOV.U32 R4, RZ, RZ, R60 ;  /* 0x000000ffff046224 */ /* 0x001fe400078e003c */
[----:B------:R-:W-:-:S05]  /*45b0*/  @P6 IMAD.MOV.U32 R5, RZ, RZ, R61 ;  /* 0x000000ffff056224 */ /* 0x000fca00078e003d */
[----:B------:R0:W-:Y:S01]  /*45c0*/  @P6 STG.E.U16 desc[UR12][R4.64+0x52], R47 ;  /* 0x0000522f04006986 */ /* 0x0001e2000c10150c */
[C---:B------:R-:W-:Y:S02]  /*45d0*/  ISETP.GT.AND P6, PT, R8.reuse, RZ, P0 ;  /* 0x000000ff0800720c */ /* 0x040fe400007c4270 */
[C---:B------:R-:W-:Y:S01]  /*45e0*/  ISETP.GT.AND P0, PT, R8.reuse, 0x8, P0 ;  /* 0x000000080800780c */ /* 0x040fe20000704270 */
[----:B------:R-:W-:Y:S01]  /*45f0*/  @P5 STG.E.U16 desc[UR12][R2.64+0x60], R48 ;  /* 0x0000603002005986 */ /* 0x000fe2000c10150c */
[C---:B------:R-:W-:Y:S02]  /*4600*/  ISETP.GT.AND P5, PT, R8.reuse, RZ, P1 ;  /* 0x000000ff0800720c */ /* 0x040fe40000fa4270 */
[----:B------:R-:W-:Y:S01]  /*4610*/  ISETP.GT.AND P1, PT, R8, 0x8, P1 ;  /* 0x000000080800780c */ /* 0x000fe20000f24270 */
[----:B------:R-:W-:Y:S01]  /*4620*/  @P4 STG.E.U16 desc[UR12][R2.64+0x62], R49 ;  /* 0x0000623102004986 */ /* 0x000fe2000c10150c */
[----:B0-----:R-:W-:Y:S02]  /*4630*/  @P3 IMAD.MOV.U32 R4, RZ, RZ, R60 ;  /* 0x000000ffff043224 */ /* 0x001fe400078e003c */
[----:B------:R-:W-:-:S05]  /*4640*/  @P3 IMAD.MOV.U32 R5, RZ, RZ, R61 ;  /* 0x000000ffff053224 */ /* 0x000fca00078e003d */
[----:B------:R0:W-:Y:S02]  /*4650*/  @P3 STG.E.U16 desc[UR12][R4.64+0x60], R50 ;  /* 0x0000603204003986 */ /* 0x0001e4000c10150c */
[----:B0-----:R-:W-:Y:S02]  /*4660*/  @P2 IMAD.MOV.U32 R4, RZ, RZ, R60 ;  /* 0x000000ffff042224 */ /* 0x001fe400078e003c */
[----:B------:R-:W-:-:S05]  /*4670*/  @P2 IMAD.MOV.U32 R5, RZ, RZ, R61 ;  /* 0x000000ffff052224 */ /* 0x000fca00078e003d */
[----:B------:R-:W-:Y:S04]  /*4680*/  @P2 STG.E.U16 desc[UR12][R4.64+0x62], R51 ;  /* 0x0000623304002986 */ /* 0x000fe8000c10150c */
[----:B------:R-:W-:Y:S04]  /*4690*/  @P5 STG.E.U16 desc[UR12][R2.64+0x70], R52 ;  /* 0x0000703402005986 */ /* 0x000fe8000c10150c */
[----:B------:R0:W-:Y:S02]  /*46a0*/  @P6 STG.E.U16 desc[UR12][R2.64+0x72], R53 ;  /* 0x0000723502006986 */ /* 0x0001e4000c10150c */
[----:B0-----:R-:W-:-:S02]  /*46b0*/  @P1 IMAD.MOV.U32 R2, RZ, RZ, R60 ;  /* 0x000000ffff021224 */ /* 0x001fc400078e003c */
[----:B------:R-:W-:-:S05]  /*46c0*/  @P1 IMAD.MOV.U32 R3, RZ, RZ, R61 ;  /* 0x000000ffff031224 */ /* 0x000fca00078e003d */
[----:B------:R0:W-:Y:S01]  /*46d0*/  @P1 STG.E.U16 desc[UR12][R2.64+0x70], R54 ;  /* 0x0000703602001986 */ /* 0x0001e2000c10150c */
[----:B------:R-:W-:Y:S05]  /*46e0*/  @!P0 EXIT ;  /* 0x000000000000894d */ /* 0x000fea0003800000 */
[----:B------:R-:W-:-:S05]  /*46f0*/  F2FP.F16.F32.PACK_AB R0, RZ, R0 ;  /* 0x00000000ff00723e */ /* 0x000fca00000000ff */
[----:B------:R-:W-:Y:S01]  /*4700*/  STG.E.U16 desc[UR12][R60.64+0x72], R0 ;  /* 0x000072003c007986 */ /* 0x000fe2000c10150c */
[----:B------:R-:W-:Y:S05]  /*4710*/  EXIT ;  /* 0x000000000000794d */ /* 0x000fea0003800000 */
.L_x_14:
[----:B------:R-:W-:-:S13]  /*4720*/  ISETP.NE.AND P0, PT, R13, RZ, PT ;  /* 0x000000ff0d00720c */ /* 0x000fda0003f05270 */
[----:B------:R-:W-:Y:S05]  /*4730*/  @P0 EXIT ;  /* 0x000000000000094d */ /* 0x000fea0003800000 */
[----:B---3-5:R-:W2:Y:S01]  /*4740*/  LDC R2, c[0x0][0x294] ;  /* 0x0000a500ff027b82 */ /* 0x028ea20000000800 */
[----:B------:R-:W-:Y:S01]  /*4750*/  ELECT P0, URZ, PT ;  /* 0x00000000003f782f */ /* 0x000fe20003800000 */
[----:B------:R-:W-:Y:S01]  /*4760*/  BSSY B0, `(.L_x_89) ;  /* 0x000007b000007945 */ /* 0x000fe20003800000 */
[----:B--2---:R-:W-:-:S05]  /*4770*/  VIADD R0, R2, 0x3f ;  /* 0x0000003f02007836 */ /* 0x004fca0000000000 */
[----:B------:R-:W-:-:S04]  /*4780*/  SHF.R.S32.HI R7, RZ, 0x1f, R0 ;  /* 0x0000001fff077819 */ /* 0x000fc80000011400 */
[----:B------:R-:W-:-:S04]  /*4790*/  LEA.HI R7, R7, R0, RZ, 0x6 ;  /* 0x0000000007077211 */ /* 0x000fc800078f30ff */
[----:B------:R-:W-:Y:S01]  /*47a0*/  SHF.R.S32.HI R14, RZ, 0x6, R7 ;  /* 0x00000006ff0e7819 */ /* 0x000fe20000011407 */
[----:B------:R-:W-:Y:S06]  /*47b0*/  @!P0 BRA `(.L_x_90) ;  /* 0x0000000400d48947 */ /* 0x000fec0003800000 */
[----:B------:R-:W-:-:S13]  /*47c0*/  ISETP.GE.AND P0, PT, R2, 0x1, PT ;  /* 0x000000010200780c */ /* 0x000fda0003f06270 */
[----:B------:R-:W-:Y:S05]  /*47d0*/  @!P0 BRA `(.L_x_90) ;  /* 0x0000000400cc8947 */ /* 0x000fea0003800000 */
[----:B------:R-:W0:Y:S01]  /*47e0*/  S2R R2, SR_CgaCtaId ;  /* 0x0000000000027919 */ /* 0x000e220000008800 */
[----:B------:R-:W1:Y:S01]  /*47f0*/  LDC.64 R12, c[0x0][0x4f8] ;  /* 0x00013e00ff0c7b82 */ /* 0x000e620000000a00 */
[----:B------:R-:W-:Y:S01]  /*4800*/  ULDC.64 UR4, c[0x0][0x4c0] ;  /* 0x0001300000047ab9 */ /* 0x000fe20000000a00 */
[----:B------:R-:W-:Y:S01]  /*4810*/  LOP3.LUT P0, RZ, R8, 0x1f, RZ, 0xc0, !PT ;  /* 0x0000001f08ff7812 */ /* 0x000fe2000780c0ff */
[----:B------:R-:W-:Y:S01]  /*4820*/  IMAD.SHL.U32 R16, R16, 0x40, RZ ;  /* 0x0000004010107824 */ /* 0x000fe200078e00ff */
[----:B------:R-:W-:Y:S01]  /*4830*/  ISETP.NE.AND P2, PT, R11, RZ, PT ;  /* 0x000000ff0b00720c */ /* 0x000fe20003f45270 */
[----:B------:R-:W-:Y:S01]  /*4840*/  IMAD.SHL.U32 R9, R9, 0x40, RZ ;  /* 0x0000004009097824 */ /* 0x000fe200078e00ff */
[----:B------:R-:W-:Y:S01]  /*4850*/  ISETP.NE.OR P0, PT, R11, RZ, !P0 ;  /* 0x000000ff0b00720c */ /* 0x000fe20004705670 */
[----:B------:R-:W-:Y:S01]  /*4860*/  IMAD.MOV.U32 R4, RZ, RZ, R14 ;  /* 0x000000ffff047224 */ /* 0x000fe200078e000e */
[----:B------:R-:W2:Y:S01]  /*4870*/  LDC R0, c[0x0][0x500] ;  /* 0x00014000ff007b82 */ /* 0x000ea20000000800 */
[----:B------:R-:W-:Y:S01]  /*4880*/  LOP3.LUT R11, R6, 0x2, RZ, 0xfc, !PT ;  /* 0x00000002060b7812 */ /* 0x000fe200078efcff */
[----:B------:R-:W-:-:S02]  /*4890*/  IMAD.MOV.U32 R15, RZ, RZ, RZ ;  /* 0x000000ffff0f7224 */ /* 0x000fc400078e00ff */
[----:B-1----:R-:W-:Y:S01]  /*48a0*/  IMAD R12, R5, UR4, R12 ;  /* 0x00000004050c7c24 */ /* 0x002fe2000f8e020c */
[----:B------:R-:W-:Y:S01]  /*48b0*/  ULDC UR4, c[0x0][0x4c8] ;  /* 0x0001320000047ab9 */ /* 0x000fe20000000800 */
[----:B------:R-:W-:Y:S02]  /*48c0*/  IMAD R13, R22, UR5, R13 ;  /* 0x00000005160d7c24 */ /* 0x000fe4000f8e020d */
[----:B------:R-:W-:Y:S02]  /*48d0*/  IMAD.MOV.U32 R5, RZ, RZ, RZ ;  /* 0x000000ffff057224 */ /* 0x000fe400078e00ff */
[----:B--2---:R-:W-:Y:S02]  /*48e0*/  IMAD R10, R3, UR4, R0 ;  /* 0x00000004030a7c24 */ /* 0x004fe4000f8e0200 */
[----:B0-----:R-:W-:Y:S02]  /*48f0*/  IMAD.SHL.U32 R0, R2, 0x800, RZ ;  /* 0x0000080002007824 */ /* 0x001fe400078e00ff */
[----:B------:R-:W-:-:S02]  /*4900*/  IMAD.MOV.U32 R3, RZ, RZ, 0x1 ;  /* 0x00000001ff037424 */ /* 0x000fc400078e00ff */
[----:B------:R-:W-:Y:S01]  /*4910*/  IMAD.SHL.U32 R2, R2, 0x20, RZ ;  /* 0x0000002002027824 */ /* 0x000fe200078e00ff */
[----:B------:R-:W-:-:S07]  /*4920*/  LOP3.LUT R0, R0, 0x800, RZ, 0xc0, !PT ;  /* 0x0000080000007812 */ /* 0x000fce00078ec0ff */
.L_x_94:
[----:B------:R-:W0:Y:S01]  /*4930*/  S2R R8, SR_CgaCtaId ;  /* 0x0000000000087919 */ /* 0x000e220000008800 */
[----:B------:R-:W-:-:S04]  /*4940*/  MOV R7, 0x400 ;  /* 0x0000040000077802 */ /* 0x000fc80000000f00 */
[----:B0-----:R-:W-:Y:S02]  /*4950*/  LEA R18, R8, R7, 0x18 ;  /* 0x0000000708127211 */ /* 0x001fe400078ec0ff */
[----:B------:R-:W-:-:S03]  /*4960*/  SHF.L.U32 R7, R3, 0x1f, RZ ;  /* 0x0000001f03077819 */ /* 0x000fc600000006ff */
[----:B------:R-:W-:-:S07]  /*4970*/  IMAD R8, R5, 0x8, R18 ;  /* 0x0000000805087824 */ /* 0x000fce00078e0212 */
.L_x_91:
[----:B0-----:R0:W1:Y:S02]  /*4980*/  SYNCS.PHASECHK.TRANS64.TRYWAIT P1, [R8+URZ+0x38070], R7 ;  /* 0x03807007080075a7 */ /* 0x001064000802017f */
[----:B-1----:R-:W-:Y:S05]  /*4990*/  @!P1 NANOSLEEP.SYNCS 0x989680 ;  /* 0x009896800000995d */ /* 0x002fea0003900000 */
[----:B------:R-:W1:Y:S02]  /*49a0*/  @!P1 SYNCS.PHASECHK.TRANS64 P1, [R8+URZ+0x38070], R7 ;  /* 0x03807007080095a7 */ /* 0x000e64000802007f */
[----:B-1----:R-:W-:Y:S05]  /*49b0*/  @!P1 BRA `(.L_x_91) ;  /* 0xfffffffc00f09947 */ /* 0x002fea000383ffff */
[----:B0-----:R-:W0:Y:S02]  /*49c0*/  @!P2 LDC R7, c[0x0][0x580] ;  /* 0x00016000ff07ab82 */ /* 0x001e240000000800 */
[----:B0-----:R0:W-:Y:S02]  /*49d0*/  @!P2 SYNCS.ARRIVE.TRANS64 RZ, [R8+URZ+0x38000], R7 ;  /* 0x0380000708ffa9a7 */ /* 0x0011e4000800003f */
[----:B0-----:R-:W-:-:S04]  /*49e0*/  PRMT R7, R11, 0x9910, RZ ;  /* 0x000099100b077816 */ /* 0x001fc800000000ff */
[----:B------:R-:W-:-:S13]  /*49f0*/  ISETP.NE.AND P1, PT, R7, 0x2, PT ;  /* 0x000000020700780c */ /* 0x000fda0003f25270 */
[----:B------:R-:W-:Y:S05]  /*4a00*/  @P1 BRA `(.L_x_92) ;  /* 0x0000000000041947 */ /* 0x000fea0003800000 */
[----:B------:R-:W-:Y:S01]  /*4a10*/  BPT.TRAP 0x1 ;  /* 0x000000040000795c */ /* 0x000fe20000300000 */
.L_x_92:
[----:B------:R-:W-:Y:S05]  /*4a20*/  @P0 BRA `(.L_x_93) ;  /* 0x0000000000040947 */ /* 0x000fea0003800000 */
[----:B------:R-:W-:Y:S01]  /*4a30*/  BPT.TRAP 0x1 ;  /* 0x000000040000795c */ /* 0x000fe20000300000 */
.L_x_93:
[----:B------:R-:W-:Y:S01]  /*4a40*/  R2UR UR7, R15 ;  /* 0x000000000f0772ca */ /* 0x000fe200000e0000 */
[----:B------:R-:W-:Y:S01]  /*4a50*/  ULDC UR22, c[0x0][0x490] ;  /* 0x0001240000167ab9 */ /* 0x000fe20000000800 */
[----:B------:R-:W-:Y:S01]  /*4a60*/  R2UR UR32, R2 ;  /* 0x00000000022072ca */ /* 0x000fe200000e0000 */
[----:B------:R-:W-:Y:S01]  /*4a70*/  UISETP.NE.AND UP0, UPT, UR22, 0x1, UPT ;  /* 0x000000011600788c */ /* 0x000fe2000bf05270 */
[----:B------:R-:W-:Y:S01]  /*4a80*/  IMAD R7, R5, 0x1000, R0 ;  /* 0x0000100005077824 */ /* 0x000fe200078e0200 */
[----:B------:R-:W-:Y:S01]  /*4a90*/  ULDC UR23, c[0x0][0x49c] ;  /* 0x0001270000177ab9 */ /* 0x000fe20000000800 */
[----:B------:R-:W-:Y:S01]  /*4aa0*/  ULDC UR24, c[0x0][0x4a8] ;  /* 0x00012a0000187ab9 */ /* 0x000fe20000000800 */
[----:B------:R-:W-:Y:S01]  /*4ab0*/  UISETP.NE.AND UP1, UPT, UR23, 0x1, UPT ;  /* 0x000000011700788c */ /* 0x000fe2000bf25270 */
[----:B------:R-:W-:Y:S01]  /*4ac0*/  IMAD R7, R7, 0x2, R18 ;  /* 0x0000000207077824 */ /* 0x000fe200078e0212 */
[----:B------:R-:W-:Y:S01]  /*4ad0*/  R2UR UR14, R8 ;  /* 0x00000000080e72ca */ /* 0x000fe200000e0000 */
[----:B------:R-:W-:Y:S01]  /*4ae0*/  IMAD.MOV.U32 R8, RZ, RZ, 0x3 ;  /* 0x00000003ff087424 */ /* 0x000fe200078e00ff */
[C---:B------:R-:W-:Y:S01]  /*4af0*/  R2UR UR10, R5.reuse ;  /* 0x00000000050a72ca */ /* 0x040fe200000e0000 */
[----:B------:R-:W-:Y:S01]  /*4b00*/  ULDC.64 UR30, c[0x0][0x198] ;  /* 0x00006600001e7ab9 */ /* 0x000fe20000000a00 */
[----:B------:R-:W-:Y:S01]  /*4b10*/  USHF.L.U32 UR7, UR7, 0x6, URZ ;  /* 0x0000000607077899 */ /* 0x000fe2000800063f */
[----:B------:R-:W-:Y:S01]  /*4b20*/  R2UR UR19, R16 ;  /* 0x00000000101372ca */ /* 0x000fe200000e0000 */
[----:B------:R-:W-:Y:S01]  /*4b30*/  @UP0 ULDC UR4, c[0x0][0x494] ;  /* 0x0001250000040ab9 */ /* 0x000fe20000000800 */
[----:B------:R-:W-:Y:S01]  /*4b40*/  @UP0 ULDC UR6, c[0x0][0x498] ;  /* 0x0001260000060ab9 */ /* 0x000fe20000000800 */
[----:B------:R-:W-:Y:S01]  /*4b50*/  ULOP3.LUT UR32, UR7, 0x20, UR32, 0xf8, !UPT ;  /* 0x0000002007207892 */ /* 0x000fe2000f8ef820 */
[C---:B------:R-:W-:Y:S01]  /*4b60*/  ISETP.GT.AND P3, PT, R4.reuse, 0x1, PT ;  /* 0x000000010400780c */ /* 0x040fe20003f64270 */
[----:B------:R-:W-:Y:S01]  /*4b70*/  @UP1 ULDC.64 UR8, c[0x0][0x4a0] ;  /* 0x0001280000081ab9 */ /* 0x000fe20000000a00 */
[----:B------:R-:W-:Y:S01]  /*4b80*/  UIADD3 UR28, UP2, UR30, 0x1f0, URZ ;  /* 0x000001f01e1c7890 */ /* 0x000fe2000ff5e03f */
[----:B------:R-:W-:Y:S01]  /*4b90*/  VIADD R5, R5, 0x1 ;  /* 0x0000000105057836 */ /* 0x000fe20000000000 */
[----:B------:R-:W-:Y:S01]  /*4ba0*/  UIMAD.WIDE.U32 UR4, UR32, UR4, URZ ;  /* 0x00000004200472a5 */ /* 0x000fe2000f8e003f */
[----:B------:R-:W-:Y:S01]  /*4bb0*/  VIADD R4, R4, 0xffffffff ;  /* 0xffffffff04047836 */ /* 0x000fe20000000000 */
[----:B------:R-:W-:Y:S01]  /*4bc0*/  UMOV UR11, UR32 ;  /* 0x00000020000b7c82 */ /* 0x000fe20008000000 */
[----:B------:R-:W-:Y:S01]  /*4bd0*/  UMOV UR16, 0x0 ;  /* 0x0000000000107882 */ /* 0x000fe20000000000 */
[----:B------:R-:W-:Y:S01]  /*4be0*/  @UP0 USHF.R.U32.HI UR11, URZ, UR6, UR5 ;  /* 0x000000063f0b0299 */ /* 0x000fe20008011605 */
[----:B------:R-:W-:Y:S01]  /*4bf0*/  R2UR UR6, R7 ;  /* 0x00000000070672ca */ /* 0x000fe200000e0000 */
[----:B------:R-:W-:Y:S01]  /*4c00*/  UISETP.NE.AND UP0, UPT, UR24, 0x1, UPT ;  /* 0x000000011800788c */ /* 0x000fe2000bf05270 */
[----:B------:R-:W-:Y:S01]  /*4c10*/  IMAD.U32 R7, R13, 0x20, R12 ;  /* 0x000000200d077824 */ /* 0x000fe200078e000c */
[----:B------:R-:W-:Y:S01]  /*4c20*/  UIMAD.WIDE.U32 UR4, UR11, UR8, URZ ;  /* 0x000000080b0472a5 */ /* 0x000fe2000f8e003f */
[----:B------:R-:W-:Y:S01]  /*4c30*/  ISETP.NE.AND P1, PT, R5, 0xe, PT ;  /* 0x0000000e0500780c */ /* 0x000fe20003f25270 */
[----:B------:R-:W-:Y:S01]  /*4c40*/  UIADD3 UR26, -UR11, URZ, URZ ;  /* 0x0000003f0b1a7290 */ /* 0x000fe2000fffe13f */
[----:B------:R-:W-:Y:S01]  /*4c50*/  IMAD.U32 R7, R10, 0x400, R7 ;  /* 0x000004000a077824 */ /* 0x000fe200078e0007 */
[----:B------:R-:W-:Y:S01]  /*4c60*/  UMOV UR15, UR11 ;  /* 0x0000000b000f7c82 */ /* 0x000fe20008000000 */
[----:B------:R-:W-:Y:S01]  /*4c70*/  @UP1 USHF.R.U32.HI UR15, URZ, UR9, UR5 ;  /* 0x000000093f0f1299 */ /* 0x000fe20008011605 */
[----:B------:R-:W-:Y:S01]  /*4c80*/  VIADD R15, R15, 0x1 ;  /* 0x000000010f0f7836 */ /* 0x000fe20000000000 */
[----:B------:R-:W-:Y:S01]  /*4c90*/  R2UR UR4, R18 ;  /* 0x00000000120472ca */ /* 0x000fe200000e0000 */
[----:B------:R-:W-:Y:S01]  /*4ca0*/  UIADD3 UR18, UP1, UR30, 0xf0, URZ ;  /* 0x000000f01e127890 */ /* 0x000fe2000ff3e03f */
[----:B------:R-:W-:Y:S01]  /*4cb0*/  R2UR UR33, R7 ;  /* 0x00000000072172ca */ /* 0x000fe200000e0000 */
[----:B------:R-:W-:Y:S01]  /*4cc0*/  @UP0 ULDC UR20, c[0x0][0x4ac] ;  /* 0x00012b0000140ab9 */ /* 0x000fe20000000800 */
[----:B------:R-:W-:Y:S01]  /*4cd0*/  PRMT R7, R8, 0x7610, R7 ;  /* 0x0000761008077816 */ /* 0x000fe20000000007 */
[----:B------:R-:W-:Y:S01]  /*4ce0*/  UIMAD.WIDE.U32 UR20, UR15, UR20, URZ ;  /* 0x000000140f1472a5 */ /* 0x000fe2000f8e003f */
[----:B------:R-:W-:Y:S01]  /*4cf0*/  SEL R8, RZ, 0x1, P1 ;  /* 0x00000001ff087807 */ /* 0x000fe20000800000 */
[----:B------:R-:W-:Y:S01]  /*4d00*/  UIADD3 UR30, UR6, 0x1c000, URZ ;  /* 0x0001c000061e7890 */ /* 0x000fe2000fffe03f */
[----:B------:R-:W-:Y:S01]  /*4d10*/  R2UR UR6, R9 ;  /* 0x00000000090672ca */ /* 0x000fe200000e0000 */
[----:B------:R-:W-:Y:S01]  /*4d20*/  UIADD3 UR5, UR14, 0x38000, URZ ;  /* 0x000380000e057890 */ /* 0x000fe2000fffe03f */
[----:B------:R-:W-:Y:S01]  /*4d30*/  R2UR UR34, R7 ;  /* 0x00000000072272ca */ /* 0x000fe200000e0000 */
[----:B------:R-:W-:Y:S01]  /*4d40*/  @UP0 ULDC UR25, c[0x0][0x4b0] ;  /* 0x00012c0000190ab9 */ /* 0x000fe20000000800 */
[----:B------:R-:W-:Y:S01]  /*4d50*/  UMOV UR14, UR15 ;  /* 0x0000000f000e7c82 */ /* 0x000fe20008000000 */
[----:B------:R-:W-:Y:S01]  /*4d60*/  ULEA UR4, UR10, UR4, 0xd ;  /* 0x000000040a047291 */ /* 0x000fe2000f8e683f */
[----:B------:R-:W-:Y:S01]  /*4d70*/  LOP3.LUT R3, R3, R8, RZ, 0x3c, !PT ;  /* 0x0000000803037212 */ /* 0x000fe200078e3cff */
[----:B------:R-:W-:Y:S01]  /*4d80*/  @UP0 USHF.R.U32.HI UR14, URZ, UR25, UR21 ;  /* 0x000000193f0e0299 */ /* 0x000fe20008011615 */
[----:B------:R-:W-:Y:S01]  /*4d90*/  SEL R5, R5, RZ, P1 ;  /* 0x000000ff05057207 */ /* 0x000fe20000800000 */
[----:B------:R-:W-:Y:S01]  /*4da0*/  UMOV UR10, UR19 ;  /* 0x00000013000a7c82 */ /* 0x000fe20008000000 */
[----:B------:R-:W-:-:S02]  /*4db0*/  UIADD3.X UR19, URZ, UR31, URZ, UP1, !UPT ;  /* 0x0000001f3f137290 */ /* 0x000fc40008ffe43f */
[----:B------:R-:W-:Y:S02]  /*4dc0*/  UIADD3 UR20, -UR15, URZ, URZ ;  /* 0x0000003f0f147290 */ /* 0x000fe4000fffe13f */
[----:B------:R-:W-:Y:S02]  /*4dd0*/  UIADD3 UR25, -UR14, URZ, URZ ;  /* 0x0000003f0e197290 */ /* 0x000fe4000fffe13f */
[----:B------:R-:W-:Y:S02]  /*4de0*/  UIMAD UR21, UR22, UR26, UR32 ;  /* 0x0000001a161572a4 */ /* 0x000fe4000f8e0220 */
[----:B------:R-:W-:Y:S02]  /*4df0*/  UIMAD UR20, UR23, UR20, UR11 ;  /* 0x00000014171472a4 */ /* 0x000fe4000f8e020b */
[----:B------:R-:W-:Y:S01]  /*4e00*/  UIMAD UR11, UR24, UR25, UR15 ;  /* 0x00000019180b72a4 */ /* 0x000fe2000f8e020f */
[----:B------:R-:W-:Y:S01]  /*4e10*/  UMOV UR17, 0x10000000 ;  /* 0x1000000000117882 */ /* 0x000fe20000000000 */
[----:B------:R-:W-:Y:S01]  /*4e20*/  ULDC UR27, c[0x0][0x4cc] ;  /* 0x00013300001b7ab9 */ /* 0x000fe20000000800 */
[----:B------:R-:W-:Y:S01]  /*4e30*/  ULDC UR29, c[0x0][0x4ec] ;  /* 0x00013b00001d7ab9 */ /* 0x000fe20000000800 */
[----:B------:R-:W-:Y:S01]  /*4e40*/  ULDC.64 UR12, c[0x0][0x4d0] ;  /* 0x00013400000c7ab9 */ /* 0x000fe20000000a00 */
[----:B------:R-:W-:Y:S01]  /*4e50*/  ULDC.64 UR8, c[0x0][0x4f0] ;  /* 0x00013c0000087ab9 */ /* 0x000fe20000000a00 */
[----:B------:R-:W-:Y:S01]  /*4e60*/  UIMAD UR21, UR21, UR27, UR29 ;  /* 0x0000001b151572a4 */ /* 0x000fe2000f8e021d */
[----:B------:R0:W-:Y:S01]  /*4e70*/  UTMALDG.2D [UR4], [UR18], desc[UR16] ;  /* 0x00001004120075b4 */ /* 0x0001e20008009000 */
[----:B------:R-:W-:-:S02]  /*4e80*/  UIMAD UR12, UR20, UR12, UR8 ;  /* 0x0000000c140c72a4 */ /* 0x000fc4000f8e0208 */
[----:B------:R-:W-:Y:S02]  /*4e90*/  UIMAD UR13, UR11, UR13, UR9 ;  /* 0x0000000d0b0d72a4 */ /* 0x000fe4000f8e0209 */
[----:B------:R-:W-:Y:S01]  /*4ea0*/  UIADD3.X UR29, URZ, UR31, URZ, UP2, !UPT ;  /* 0x0000001f3f1d7290 */ /* 0x000fe200097fe43f */
[----:B------:R-:W-:Y:S01]  /*4eb0*/  UMOV UR9, UR5 ;  /* 0x0000000500097c82 */ /* 0x000fe20008000000 */
[----:B------:R-:W-:Y:S01]  /*4ec0*/  UMOV UR8, UR30 ;  /* 0x0000001e00087c82 */ /* 0x000fe20008000000 */
[----:B------:R-:W-:Y:S01]  /*4ed0*/  UMOV UR11, UR21 ;  /* 0x00000015000b7c82 */ /* 0x000fe20008000000 */
[----:B0-----:R-:W-:-:S09]  /*4ee0*/  UPRMT UR4, UR33, 0x5410, UR34 ;  /* 0x0000541021047896 */ /* 0x001fd20008000022 */
[----:B------:R0:W-:Y:S02]  /*4ef0*/  UTMALDG.5D.IM2COL.MULTICAST [UR8], [UR28], UR4 ;  /* 0x000000081c0073b4 */ /* 0x0001e40008060804 */
[----:B0-----:R-:W-:Y:S05]  /*4f00*/  @P3 BRA `(.L_x_94) ;  /* 0xfffffff800883947 */ /* 0x001fea000383ffff */
.L_x_90:
[----:B------:R-:W-:Y:S05]  /*4f10*/  BSYNC B0 ;  /* 0x0000000000007941 */ /* 0x000fea0003800000 */
.L_x_89:
[----:B------:R-:W-:Y:S01]  /*4f20*/  ISETP.GE.U32.AND P0, PT, R14, 0xe, PT ;  /* 0x0000000e0e00780c */ /* 0x000fe20003f06070 */
[----:B------:R-:W-:-:S12]  /*4f30*/  IMAD.MOV.U32 R4, RZ, RZ, 0x1 ;  /* 0x00000001ff047424 */ /* 0x000fd800078e00ff */
[----:B------:R-:W-:Y:S05]  /*4f40*/  @!P0 BRA `(.L_x_95) ;  /* 0x00000000001c8947 */ /* 0x000fea0003800000 */
[----:B------:R-:W-:-:S05]  /*4f50*/  SHF.R.U32.HI R2, RZ, 0x1, R14 ;  /* 0x00000001ff027819 */ /* 0x000fca000001160e */
[----:B------:R-:W-:-:S05]  /*4f60*/  IMAD.WIDE.U32 R2, R2, -0x6db6db6d, RZ ;  /* 0x9249249302027825 */ /* 0x000fca00078e00ff */
[----:B------:R-:W-:-:S04]  /*4f70*/  SHF.R.U32.HI R0, RZ, 0x2, R3 ;  /* 0x00000002ff007819 */ /* 0x000fc80000011603 */
[----:B------:R-:W-:-:S04]  /*4f80*/  LOP3.LUT R0, R0, 0x1, RZ, 0xc0, !PT ;  /* 0x0000000100007812 */ /* 0x000fc800078ec0ff */
[----:B------:R-:W-:-:S04]  /*4f90*/  ISETP.NE.U32.AND P0, PT, R0, 0x1, PT ;  /* 0x000000010000780c */ /* 0x000fc80003f05070 */
[----:B------:R-:W-:-:S04]  /*4fa0*/  ISETP.NE.U32.AND.EX P0, PT, RZ, RZ, PT, P0 ;  /* 0x000000ffff00720c */ /* 0x000fc80003f05100 */
[----:B------:R-:W-:-:S09]  /*4fb0*/  SEL R4, RZ, 0x1, !P0 ;  /* 0x00000001ff047807 */ /* 0x000fd20004000000 */
.L_x_95:
[----:B------:R-:W-:Y:S05]  /*4fc0*/  WARPSYNC.ALL ;  /* 0x0000000000007948 */ /* 0x000fea0003800000 */
[----:B------:R-:W-:-:S13]  /*4fd0*/  ELECT P0, URZ, PT ;  /* 0x00000000003f782f */ /* 0x000fda0003800000 */
[----:B------:R-:W-:Y:S05]  /*4fe0*/  @!P0 EXIT ;  /* 0x000000000000894d */ /* 0x000fea0003800000 */
[----:B------:R-:W-:-:S04]  /*4ff0*/  LOP3.LUT R6, R6, 0x2, RZ, 0xfc, !PT ;  /* 0x0000000206067812 */ /* 0x000fc800078efcff */
[----:B------:R-:W-:-:S13]  /*5000*/  ISETP.NE.AND P0, PT, R6, 0x3, PT ;  /* 0x000000030600780c */ /* 0x000fda0003f05270 */
[----:B------:R-:W-:Y:S05]  /*5010*/  @!P0 BRA `(.L_x_96) ;  /* 0x0000000000048947 */ /* 0x000fea0003800000 */
[----:B------:R-:W-:Y:S01]  /*5020*/  BPT.TRAP 0x1 ;  /* 0x000000040000795c */ /* 0x000fe20000300000 */
.L_x_96:
[----:B------:R-:W0:Y:S01]  /*5030*/  S2R R5, SR_CgaCtaId ;  /* 0x0000000000057919 */ /* 0x000e220000008800 */
[----:B------:R-:W-:Y:S02]  /*5040*/  SHF.R.U32.HI R2, RZ, 0x1, R14 ;  /* 0x00000001ff027819 */ /* 0x000fe4000001160e */
[----:B------:R-:W-:-:S03]  /*5050*/  MOV R0, 0x400 ;  /* 0x0000040000007802 */ /* 0x000fc60000000f00 */
[----:B------:R-:W-:-:S05]  /*5060*/  IMAD.WIDE.U32 R2, R2, -0x6db6db6d, RZ ;  /* 0x9249249302027825 */ /* 0x000fca00078e00ff */
[----:B------:R-:W-:-:S05]  /*5070*/  SHF.R.U32.HI R3, RZ, 0x2, R3 ;  /* 0x00000002ff037819 */ /* 0x000fca0000011603 */
[----:B------:R-:W-:Y:S01]  /*5080*/  IMAD R3, R3, -0xe, R14 ;  /* 0xfffffff203037824 */ /* 0x000fe200078e020e */
[----:B0-----:R-:W-:Y:S02]  /*5090*/  LEA R0, R5, R0, 0x18 ;  /* 0x0000000005007211 */ /* 0x001fe400078ec0ff */
[----:B------:R-:W-:-:S03]  /*50a0*/  SHF.L.U32 R5, R4, 0x1f, RZ ;  /* 0x0000001f04057819 */ /* 0x000fc600000006ff */
[----:B------:R-:W-:-:S04]  /*50b0*/  VIADD R0, R0, 0x38070 ;  /* 0x0003807000007836 */ /* 0x000fc80000000000 */
[----:B------:R-:W-:-:S07]  /*50c0*/  IMAD R2, R3, 0x8, R0 ;  /* 0x0000000803027824 */ /* 0x000fce00078e0200 */
.L_x_97:
[----:B0-----:R0:W1:Y:S02]  /*50d0*/  SYNCS.PHASECHK.TRANS64.TRYWAIT P0, [R2+URZ], R5 ;  /* 0x00000005020075a7 */ /* 0x001064000800017f */
[----:B-1----:R-:W-:Y:S05]  /*50e0*/  @!P0 NANOSLEEP.SYNCS 0x989680 ;  /* 0x009896800000895d */ /* 0x002fea0003900000 */
[----:B------:R-:W1:Y:S02]  /*50f0*/  @!P0 SYNCS.PHASECHK.TRANS64 P0, [R2+URZ], R5 ;  /* 0x00000005020085a7 */ /* 0x000e64000800007f */
[----:B-1----:R-:W-:Y:S05]  /*5100*/  @!P0 BRA `(.L_x_97) ;  /* 0xfffffffc00f08947 */ /* 0x002fea000383ffff */
[----:B------:R-:W-:-:S05]  /*5110*/  VIADD R3, R3, 0x1 ;  /* 0x0000000103037836 */ /* 0x000fca0000000000 */
[----:B------:R-:W-:-:S04]  /*5120*/  ISETP.NE.AND P0, PT, R3, 0xe, PT ;  /* 0x0000000e0300780c */ /* 0x000fc80003f05270 */
[----:B0-----:R-:W-:Y:S02]  /*5130*/  SEL R5, RZ, 0x1, P0 ;  /* 0x00000001ff057807 */ /* 0x001fe40000000000 */
[----:B------:R-:W-:Y:S02]  /*5140*/  SEL R3, R3, RZ, P0 ;  /* 0x000000ff03037207 */ /* 0x000fe40000000000 */
[----:B------:R-:W-:-:S03]  /*5150*/  LOP3.LUT R7, R4, R5, RZ, 0x3c, !PT ;  /* 0x0000000504077212 */ /* 0x000fc600078e3cff */
[----:B------:R-:W-:Y:S01]  /*5160*/  IMAD R2, R3, 0x8, R0 ;  /* 0x0000000803027824 */ /* 0x000fe200078e0200 */
[----:B------:R-:W-:-:S07]  /*5170*/  SHF.L.U32 R5, R7, 0x1f, RZ ;  /* 0x0000001f07057819 */ /* 0x000fce00000006ff */
.L_x_98:
        /* <DEDUP_REMOVED lines=11> */
.L_x_99:
        /* <DEDUP_REMOVED lines=11> */
.L_x_100:
        /* <DEDUP_REMOVED lines=11> */
.L_x_101:
        /* <DEDUP_REMOVED lines=11> */
.L_x_102:
        /* <DEDUP_REMOVED lines=11> */
.L_x_103:
        /* <DEDUP_REMOVED lines=11> */
.L_x_104:
        /* <DEDUP_REMOVED lines=11> */
.L_x_105:
        /* <DEDUP_REMOVED lines=11> */
.L_x_106:
        /* <DEDUP_REMOVED lines=11> */
.L_x_107:
        /* <DEDUP_REMOVED lines=11> */
.L_x_108:
        /* <DEDUP_REMOVED lines=11> */
.L_x_109:
        /* <DEDUP_REMOVED lines=11> */
.L_x_110:
[----:B0-----:R0:W1:Y:S02]  /*59c0*/  SYNCS.PHASECHK.TRANS64.TRYWAIT P0, [R3+URZ], R0 ;  /* 0x00000000030075a7 */ /* 0x001064000800017f */
[----:B-1----:R-:W-:Y:S05]  /*59d0*/  @!P0 NANOSLEEP.SYNCS 0x989680 ;  /* 0x009896800000895d */ /* 0x002fea0003900000 */
[----:B------:R-:W1:Y:S02]  /*59e0*/  @!P0 SYNCS.PHASECHK.TRANS64 P0, [R3+URZ], R0 ;  /* 0x00000000030085a7 */ /* 0x000e64000800007f */
[----:B-1----:R-:W-:Y:S05]  /*59f0*/  @P0 EXIT ;  /* 0x000000000000094d */ /* 0x002fea0003800000 */
[----:B------:R-:W-:Y:S05]  /*5a00*/  BRA `(.L_x_110) ;  /* 0xfffffffc00ec7947 */ /* 0x000fea000383ffff */
.L_x_111:
[----:B------:R-:W-:-:S00]  /*5a10*/  BRA `(.L_x_111) ;  /* 0xfffffffc00fc7947 */ /* 0x000fc0000383ffff */
[----:B------:R-:W-:-:S00]  /*5a20*/  NOP ;  /* 0x0000000000007918 */ /* 0x000fc00000000000 */
        /* <DEDUP_REMOVED lines=13> */
.L_x_112:


//--------------------- .nv.shared._ZN7cutlass13device_kernelINS_4conv6kernel13ConvUniversalINS1_16ConvProblemShapeILNS1_8OperatorE2ELi3EEENS1_10collective14CollectiveConvINS1_46MainloopSm90TmaGmmaWarpSpecializedImplicitGemmILS5_2ELi14ELi3EN4cute5tupleIJNSA_1CILi2EEENSC_ILi1EEESE_EEENS1_36KernelImplicitTmaWarpSpecializedSm90ELi1EEENSB_IJNSC_ILi64EEENSB_IJSI_EEESJ_EEENS_6half_tESL_NSA_8TiledMMAINSA_8MMA_AtomIJNSA_4SM904GMMA25MMA_64x64x16_F32F16F16_SSILNSP_5MajorE1ELSR_1ELNSP_7ScaleInE1ELSS_1EEEEEENSA_6LayoutINSB_IJSE_SE_SE_EEENSB_IJNSC_ILi0EEESX_SX_EEEEENSB_IJNSA_10UnderscoreES10_S10_EEEEENS7_6detail26Sm90ImplicitGemmTileTraitsINSA_13SM90_TMA_LOADENSA_14ComposedLayoutINSA_7SwizzleILi3ELi4ELi3EEENSA_18smem_ptr_flag_bitsILi16EEENSV_INSB_IJNSB_IJSI_SE_EEENSB_IJNSC_ILi8EEES1C_EEENSB_IJSE_NSC_ILi14EEEEEEEEENSB_IJNSB_IJSE_SX_EEENSB_IJSI_NSC_ILi512EEEEEENSB_IJSX_NSC_ILi4096EEEEEEEEEEEEEvEENS14_INSA_30SM90_TMA_LOAD_IM2COL_MULTICASTES1O_vEEEENS_8epilogue10collective6detail29Sm90TmaWarpSpecializedAdapterINS1U_15DefaultEpilogueISL_NSB_IJlNSB_IJSE_lllEEESX_EEES1Z_NS1T_6thread17LinearCombinationISL_Li1EffLNS20_9ScaleType4KindE0ELNS_15FloatRoundStyleE2ESL_EENS_4gemm15EpilogueDefaultEEEEEvvEEEEvNT_6ParamsE --------------------------
	.section	.nv.shared._ZN7cutlass13device_kernelINS_4conv6kernel13ConvUniversalINS1_16ConvProblemShapeILNS1_8OperatorE2ELi3EEENS1_10collective14CollectiveConvINS1_46MainloopSm90TmaGmmaWarpSpecializedImplicitGemmILS5_2ELi14ELi3EN4cute5tupleIJNSA_1CILi2EEENSC_ILi1EEESE_EEENS1_36KernelImplicitTmaWarpSpecializedSm90ELi1EEENSB_IJNSC_ILi64EEENSB_IJSI_EEESJ_EEENS_6half_tESL_NSA_8TiledMMAINSA_8MMA_AtomIJNSA_4SM904GMMA25MMA_64x64x16_F32F16F16_SSILNSP_5MajorE1ELSR_1ELNSP_7ScaleInE1ELSS_1EEEEEENSA_6LayoutINSB_IJSE_SE_SE_EEENSB_IJNSC_ILi0EEESX_SX_EEEEENSB_IJNSA_10UnderscoreES10_S10_EEEEENS7_6detail26Sm90ImplicitGemmTileTraitsINSA_13SM90_TMA_LOADENSA_14ComposedLayoutINSA_7SwizzleILi3ELi4ELi3EEENSA_18smem_ptr_flag_bitsILi16EEENSV_INSB_IJNSB_IJSI_SE_EEENSB_IJNSC_ILi8EEES1C_EEENSB_IJSE_NSC_ILi14EEEEEEEEENSB_IJNSB_IJSE_SX_EEENSB_IJSI_NSC_ILi512EEEEEENSB_IJSX_NSC_ILi4096EEEEEEEEEEEEEvEENS14_INSA_30SM90_TMA_LOAD_IM2COL_MULTICASTES1O_vEEEENS_8epilogue10collective6detail29Sm90TmaWarpSpecializedAdapterINS1U_15DefaultEpilogueISL_NSB_IJlNSB_IJSE_lllEEESX_EEES1Z_NS1T_6thread17LinearCombinationISL_Li1EffLNS20_9ScaleType4KindE0ELNS_15FloatRoundStyleE2ESL_EENS_4gemm15EpilogueDefaultEEEEEvvEEEEvNT_6ParamsE,"aw",@nobits
	.sectionflags	@""
	.align	16
	.zero		1024


//--------------------- .nv.shared.reserved.0     --------------------------
	.section	.nv.shared.reserved.0,"aw",@nobits
	.weak		__nv_reservedSMEM_offset_0_alias
	.size		__nv_reservedSMEM_offset_0_alias, 0, 0
	.other		__nv_reservedSMEM_offset_0_alias,@"STO_CUDA_RESERVED_SHARED STV_DEFAULT"
__nv_reservedSMEM_offset_0_alias:
	.zero		0


//--------------------- .nv.global                --------------------------
	.section	.nv.global,"aw",@nobits
.nv.global:
	.type		_ZN39_INTERNAL_960c06b2_4_k_cu_83c5e2e8_31484cute1_E,@object
	.size		_ZN39_INTERNAL_960c06b2_4_k_cu_83c5e2e8_31484cute1_E,(_ZN39_INTERNAL_960c06b2_4_k_cu_83c5e2e8_31484cuda3std3__45__cpo6cbeginE - _ZN39_INTERNAL_960c06b2_4_k_cu_83c5e2e8_31484cute1_E)
_ZN39_INTERNAL_960c06b2_4_k_cu_83c5e2e8_31484cute1_E:
	.zero		1
	.type		_ZN39_INTERNAL_960c06b2_4_k_cu_83c5e2e8_31484cuda3std3__45__cpo6cbeginE,@object
	.size		_ZN39_INTERNAL_960c06b2_4_k_cu_83c5e2e8_31484cuda3std3__45__cpo6cbeginE,(_ZN39_INTERNAL_960c06b2_4_k_cu_83c5e2e8_31484cuda3std3__48in_placeE - _ZN39_INTERNAL_960c06b2_4_k_cu_83c5e2e8_31484cuda3std3__45__cpo6cbeginE)
_ZN39_INTERNAL_960c06b2_4_k_cu_83c5e2e8_31484cuda3std3__45__cpo6cbeginE:
	.zero		1
	.type		_ZN39_INTERNAL_960c06b2_4_k_cu_83c5e2e8_31484cuda3std3__48in_placeE,@object
	.size		_ZN39_INTERNAL_960c06b2_4_k_cu_83c5e2e8_31484cuda3std3__48in_placeE,(_ZN39_INTERNAL_960c06b2_4_k_cu_83c5e2e8_31484cuda3std6ranges3__45__cpo9iter_moveE - _ZN39_INTERNAL_960c06b2_4_k_cu_83c5e2e8_31484cuda3std3__48in_placeE)
_ZN39_INTERNAL_960c06b2_4_k_cu_83c5e2e8_31484cuda3std3__48in_placeE:
	.zero		1
	.type		_ZN39_INTERNAL_960c06b2_4_k_cu_83c5e2e8_31484cuda3std6ranges3__45__cpo9iter_moveE,@object
	.size		_ZN39_INTERNAL_960c06b2_4_k_cu_83c5e2e8_31484cuda3std6ranges3__45__cpo9iter_moveE,(_ZN39_INTERNAL_960c06b2_4_k_cu_83c5e2e8_31484cuda3std3__45__cpo5beginE - _ZN39_INTERNAL_960c06b2_4_k_cu_83c5e2e8_31484cuda3std6ranges3__45__cpo9iter_moveE)
_ZN39_INTERNAL_960c06b2_4_k_cu_83c5e2e8_31484cuda3std6ranges3__45__cpo9iter_moveE:
	.zero		1
	.type		_ZN39_INTERNAL_960c06b2_4_k_cu_83c5e2e8_31484cuda3std3__45__cpo5beginE,@object
	.size		_ZN39_INTERNAL_960c06b2_4_k_cu_83c5e2e8_31484cuda3std3__45__cpo5beginE,(_ZN39_INTERNAL_960c06b2_4_k_cu_83c5e2e8_31484cuda3std3__441_GLOBAL__N__960c06b2_4_k_cu_83c5e2e8_31486ignoreE - _ZN39_INTERNAL_960c06b2_4_k_cu_83c5e2e8_31484cuda3std3__45__cpo5beginE)
_ZN39_INTERNAL_960c06b2_4_k_cu_83c5e2e8_31484cuda3std3__45__cpo5beginE:
	.zero		1
	.type		_ZN39_INTERNAL_960c06b2_4_k_cu_83c5e2e8_31484cuda3std3__441_GLOBAL__N__960c06b2_4_k_cu_83c5e2e8_31486ignoreE,@object
	.size		_ZN39_INTERNAL_960c06b2_4_k_cu_83c5e2e8_31484cuda3std3__441_GLOBAL__N__960c06b2_4_k_cu_83c5e2e8_31486ignoreE,(_ZN39_INTERNAL_960c06b2_4_k_cu_83c5e2e8_31484cute7productE - _ZN39_INTERNAL_960c06b2_4_k_cu_83c5e2e8_31484cuda3std3__441_GLOBAL__N__960c06b2_4_k_cu_83c5e2e8_31486ignoreE)
_ZN39_INTERNAL_960c06b2_4_k_cu_83c5e2e8_31484cuda3std3__441_GLOBAL__N__960c06b2_4_k_cu_83c5e2e8_31486ignoreE:
	.zero		1
	.type		_ZN39_INTERNAL_960c06b2_4_k_cu_83c5e2e8_31484cute7productE,@object
	.size		_ZN39_INTERNAL_960c06b2_4_k_cu_83c5e2e8_31484cute7productE,(_ZN39_INTERNAL_960c06b2_4_k_cu_83c5e2e8_31484cuda3std3__45__cpo3endE - _ZN39_INTERNAL_960c06b2_4_k_cu_83c5e2e8_31484cute7productE)
_ZN39_INTERNAL_960c06b2_4_k_cu_83c5e2e8_31484cute7productE:
	.zero		1
	.type		_ZN39_INTERNAL_960c06b2_4_k_cu_83c5e2e8_31484cuda3std3__45__cpo3endE,@object
	.size		_ZN39_INTERNAL_960c06b2_4_k_cu_83c5e2e8_31484cuda3std3__45__cpo3endE,(_ZN39_INTERNAL_960c06b2_4_k_cu_83c5e2e8_31484cuda3std3__419piecewise_constructE - _ZN39_INTERNAL_960c06b2_4_k_cu_83c5e2e8_31484cuda3std3__45__cpo3endE)
_ZN39_INTERNAL_960c06b2_4_k_cu_83c5e2e8_31484cuda3std3__45__cpo3endE:
	.zero		1
	.type		_ZN39_INTERNAL_960c06b2_4_k_cu_83c5e2e8_31484cuda3std3__419piecewise_constructE,@object
	.size		_ZN39_INTERNAL_960c06b2_4_k_cu_83c5e2e8_31484cuda3std3__419piecewise_constructE,(_ZN39_INTERNAL_960c06b2_4_k_cu_83c5e2e8_31484cuda3std3__45__cpo4cendE - _ZN39_INTERNAL_960c06b2_4_k_cu_83c5e2e8_31484cuda3std3__419piecewise_constructE)
_ZN39_INTERNAL_960c06b2_4_k_cu_83c5e2e8_31484cuda3std3__419piecewise_constructE:
	.zero		1
	.type		_ZN39_INTERNAL_960c06b2_4_k_cu_83c5e2e8_31484cuda3std3__45__cpo4cendE,@object
	.size		_ZN39_INTERNAL_960c06b2_4_k_cu_83c5e2e8_31484cuda3std3__45__cpo4cendE,(_ZN39_INTERNAL_960c06b2_4_k_cu_83c5e2e8_31484cuda3std6ranges3__45__cpo4swapE - _ZN39_INTERNAL_960c06b2_4_k_cu_83c5e2e8_31484cuda3std3__45__cpo4cendE)
_ZN39_INTERNAL_960c06b2_4_k_cu_83c5e2e8_31484cuda3std3__45__cpo4cendE:
	.zero		1
	.type		_ZN39_INTERNAL_960c06b2_4_k_cu_83c5e2e8_31484cuda3std6ranges3__45__cpo4swapE,@object
	.size		_ZN39_INTERNAL_960c06b2_4_k_cu_83c5e2e8_31484cuda3std6ranges3__45__cpo4swapE,(.L_7 - _ZN39_INTERNAL_960c06b2_4_k_cu_83c5e2e8_31484cuda3std6ranges3__45__cpo4swapE)
_ZN39_INTERNAL_960c06b2_4_k_cu_83c5e2e8_31484cuda3std6ranges3__45__cpo4swapE:
	.zero		1
.L_7:


//--------------------- .nv.constant0._ZN7cutlass13device_kernelINS_4conv6kernel13ConvUniversalINS1_16ConvProblemShapeILNS1_8OperatorE2ELi3EEENS1_10collective14CollectiveConvINS1_46MainloopSm90TmaGmmaWarpSpecializedImplicitGemmILS5_2ELi14ELi3EN4cute5tupleIJNSA_1CILi2EEENSC_ILi1EEESE_EEENS1_36KernelImplicitTmaWarpSpecializedSm90ELi1EEENSB_IJNSC_ILi64EEENSB_IJSI_EEESJ_EEENS_6half_tESL_NSA_8TiledMMAINSA_8MMA_AtomIJNSA_4SM904GMMA25MMA_64x64x16_F32F16F16_SSILNSP_5MajorE1ELSR_1ELNSP_7ScaleInE1ELSS_1EEEEEENSA_6LayoutINSB_IJSE_SE_SE_EEENSB_IJNSC_ILi0EEESX_SX_EEEEENSB_IJNSA_10UnderscoreES10_S10_EEEEENS7_6detail26Sm90ImplicitGemmTileTraitsINSA_13SM90_TMA_LOADENSA_14ComposedLayoutINSA_7SwizzleILi3ELi4ELi3EEENSA_18smem_ptr_flag_bitsILi16EEENSV_INSB_IJNSB_IJSI_SE_EEENSB_IJNSC_ILi8EEES1C_EEENSB_IJSE_NSC_ILi14EEEEEEEEENSB_IJNSB_IJSE_SX_EEENSB_IJSI_NSC_ILi512EEEEEENSB_IJSX_NSC_ILi4096EEEEEEEEEEEEEvEENS14_INSA_30SM90_TMA_LOAD_IM2COL_MULTICASTES1O_vEEEENS_8epilogue10collective6detail29Sm90TmaWarpSpecializedAdapterINS1U_15DefaultEpilogueISL_NSB_IJlNSB_IJSE_lllEEESX_EEES1Z_NS1T_6thread17LinearCombinationISL_Li1EffLNS20_9ScaleType4KindE0ELNS_15FloatRoundStyleE2ESL_EENS_4gemm15EpilogueDefaultEEEEEvvEEEEvNT_6ParamsE --------------------------
	.section	.nv.constant0._ZN7cutlass13device_kernelINS_4conv6kernel13ConvUniversalINS1_16ConvProblemShapeILNS1_8OperatorE2ELi3EEENS1_10collective14CollectiveConvINS1_46MainloopSm90TmaGmmaWarpSpecializedImplicitGemmILS5_2ELi14ELi3EN4cute5tupleIJNSA_1CILi2EEENSC_ILi1EEESE_EEENS1_36KernelImplicitTmaWarpSpecializedSm90ELi1EEENSB_IJNSC_ILi64EEENSB_IJSI_EEESJ_EEENS_6half_tESL_NSA_8TiledMMAINSA_8MMA_AtomIJNSA_4SM904GMMA25MMA_64x64x16_F32F16F16_SSILNSP_5MajorE1ELSR_1ELNSP_7ScaleInE1ELSS_1EEEEEENSA_6LayoutINSB_IJSE_SE_SE_EEENSB_IJNSC_ILi0EEESX_SX_EEEEENSB_IJNSA_10UnderscoreES10_S10_EEEEENS7_6detail26Sm90ImplicitGemmTileTraitsINSA_13SM90_TMA_LOADENSA_14ComposedLayoutINSA_7SwizzleILi3ELi4ELi3EEENSA_18smem_ptr_flag_bitsILi16EEENSV_INSB_IJNSB_IJSI_SE_EEENSB_IJNSC_ILi8EEES1C_EEENSB_IJSE_NSC_ILi14EEEEEEEEENSB_IJNSB_IJSE_SX_EEENSB_IJSI_NSC_ILi512EEEEEENSB_IJSX_NSC_ILi4096EEEEEEEEEEEEEvEENS14_INSA_30SM90_TMA_LOAD_IM2COL_MULTICASTES1O_vEEEENS_8epilogue10collective6detail29Sm90TmaWarpSpecializedAdapterINS1U_15DefaultEpilogueISL_NSB_IJlNSB_IJSE_lllEEESX_EEES1Z_NS1T_6thread17LinearCombinationISL_Li1EffLNS20_9ScaleType4KindE0ELNS_15FloatRoundStyleE2ESL_EENS_4gemm15EpilogueDefaultEEEEEvvEEEEvNT_6ParamsE,"a",@progbits
	.sectionflags	@""
	.align	4
.nv.constant0._ZN7cutlass13device_kernelINS_4conv6kernel13ConvUniversalINS1_16ConvProblemShapeILNS1_8OperatorE2ELi3EEENS1_10collective14CollectiveConvINS1_46MainloopSm90TmaGmmaWarpSpecializedImplicitGemmILS5_2ELi14ELi3EN4cute5tupleIJNSA_1CILi2EEENSC_ILi1EEESE_EEENS1_36KernelImplicitTmaWarpSpecializedSm90ELi1EEENSB_IJNSC_ILi64EEENSB_IJSI_EEESJ_EEENS_6half_tESL_NSA_8TiledMMAINSA_8MMA_AtomIJNSA_4SM904GMMA25MMA_64x64x16_F32F16F16_SSILNSP_5MajorE1ELSR_1ELNSP_7ScaleInE1ELSS_1EEEEEENSA_6LayoutINSB_IJSE_SE_SE_EEENSB_IJNSC_ILi0EEESX_SX_EEEEENSB_IJNSA_10UnderscoreES10_S10_EEEEENS7_6detail26Sm90ImplicitGemmTileTraitsINSA_13SM90_TMA_LOADENSA_14ComposedLayoutINSA_7SwizzleILi3ELi4ELi3EEENSA_18smem_ptr_flag_bitsILi16EEENSV_INSB_IJNSB_IJSI_SE_EEENSB_IJNSC_ILi8EEES1C_EEENSB_IJSE_NSC_ILi14EEEEEEEEENSB_IJNSB_IJSE_SX_EEENSB_IJSI_NSC_ILi512EEEEEENSB_IJSX_NSC_ILi4096EEEEEEEEEEEEEvEENS14_INSA_30SM90_TMA_LOAD_IM2COL_MULTICASTES1O_vEEEENS_8epilogue10collective6detail29Sm90TmaWarpSpecializedAdapterINS1U_15DefaultEpilogueISL_NSB_IJlNSB_IJSE_lllEEESX_EEES1Z_NS1T_6thread17LinearCombinationISL_Li1EffLNS20_9ScaleType4KindE0ELNS_15FloatRoundStyleE2ESL_EENS_4gemm15EpilogueDefaultEEEEEvvEEEEvNT_6ParamsE:
	.zero		1664


//--------------------- SYMBOLS --------------------------

	.type		.nv.reservedSmem.offset0,@object
	.size		.nv.reservedSmem.offset0,0x4
